	.headerflags	@"EF_CUDA_TEXMODE_UNIFIED EF_CUDA_64BIT_ADDRESS EF_CUDA_ACCELERATORS EF_CUDA_SM90 EF_CUDA_VIRTUAL_SM(EF_CUDA_SM90)"
	.elftype	@"ET_EXEC"


//--------------------- .nv.info                  --------------------------
	.section	.nv.info,"",@"SHT_CUDA_INFO"
	.align	4


	//----- nvinfo : EIATTR_REGCOUNT
	.align		4
        /*0000*/ 	.byte	0x04, 0x2f
        /*0002*/ 	.short	(.L_1 - .L_0)
	.align		4
.L_0:
        /*0004*/ 	.word	index@(triton_poi_fused_cat_19)
        /*0008*/ 	.word	0x00000026


	//----- nvinfo : EIATTR_MIN_STACK_SIZE
	.align		4
.L_1:
        /*000c*/ 	.byte	0x04, 0x12
        /*000e*/ 	.short	(.L_3 - .L_2)
	.align		4
.L_2:
        /*0010*/ 	.word	index@(triton_poi_fused_cat_19)
        /*0014*/ 	.word	0x00000000


	//----- nvinfo : EIATTR_FRAME_SIZE
	.align		4
.L_3:
        /*0018*/ 	.byte	0x04, 0x11
        /*001a*/ 	.short	(.L_5 - .L_4)
	.align		4
.L_4:
        /*001c*/ 	.word	index@(triton_poi_fused_cat_19)
        /*0020*/ 	.word	0x00000000


	//----- nvinfo : EIATTR_MIN_STACK_SIZE
	.align		4
.L_5:
        /*0024*/ 	.byte	0x04, 0x12
        /*0026*/ 	.short	(.L_7 - .L_6)
	.align		4
.L_6:
        /*0028*/ 	.word	index@(triton_poi_fused_cat_19)
        /*002c*/ 	.word	0x00000000
.L_7:


//--------------------- .nv.info.triton_poi_fused_cat_19 --------------------------
	.section	.nv.info.triton_poi_fused_cat_19,"",@"SHT_CUDA_INFO"
	.sectionflags	@""
	.align	4


	//----- nvinfo : EIATTR_CUDA_API_VERSION
	.align		4
        /*0000*/ 	.byte	0x04, 0x37
        /*0002*/ 	.short	(.L_9 - .L_8)
.L_8:
        /*0004*/ 	.word	0x0000007c


	//----- nvinfo : EIATTR_KPARAM_INFO
	.align		4
.L_9:
        /*0008*/ 	.byte	0x04, 0x17
        /*000a*/ 	.short	(.L_11 - .L_10)
.L_10:
        /*000c*/ 	.word	0x00000000
        /*0010*/ 	.short	0x000d
        /*0012*/ 	.short	0x0068
        /*0014*/ 	.byte	0x00, 0xf0, 0x11, 0x00


	//----- nvinfo : EIATTR_KPARAM_INFO
	.align		4
.L_11:
        /*0018*/ 	.byte	0x04, 0x17
        /*001a*/ 	.short	(.L_13 - .L_12)
.L_12:
        /*001c*/ 	.word	0x00000000
        /*0020*/ 	.short	0x000c
        /*0022*/ 	.short	0x0060
        /*0024*/ 	.byte	0x00, 0xf4, 0x21, 0x00


	//----- nvinfo : EIATTR_KPARAM_INFO
	.align		4
.L_13:
        /*0028*/ 	.byte	0x04, 0x17
        /*002a*/ 	.short	(.L_15 - .L_14)
.L_14:
        /*002c*/ 	.word	0x00000000
        /*0030*/ 	.short	0x000b
        /*0032*/ 	.short	0x0058
        /*0034*/ 	.byte	0x00, 0xf4, 0x21, 0x00


	//----- nvinfo : EIATTR_KPARAM_INFO
	.align		4
.L_15:
        /*0038*/ 	.byte	0x04, 0x17
        /*003a*/ 	.short	(.L_17 - .L_16)
.L_16:
        /*003c*/ 	.word	0x00000000
        /*0040*/ 	.short	0x000a
        /*0042*/ 	.short	0x0050
        /*0044*/ 	.byte	0x00, 0xf4, 0x21, 0x00


	//----- nvinfo : EIATTR_KPARAM_INFO
	.align		4
.L_17:
        /*0048*/ 	.byte	0x04, 0x17
        /*004a*/ 	.short	(.L_19 - .L_18)
.L_18:
        /*004c*/ 	.word	0x00000000
        /*0050*/ 	.short	0x0009
        /*0052*/ 	.short	0x0048
        /*0054*/ 	.byte	0x00, 0xf4, 0x21, 0x00


	//----- nvinfo : EIATTR_KPARAM_INFO
	.align		4
.L_19:
        /*0058*/ 	.byte	0x04, 0x17
        /*005a*/ 	.short	(.L_21 - .L_20)
.L_20:
        /*005c*/ 	.word	0x00000000
        /*0060*/ 	.short	0x0008
        /*0062*/ 	.short	0x0040
        /*0064*/ 	.byte	0x00, 0xf4, 0x21, 0x00


	//----- nvinfo : EIATTR_KPARAM_INFO
	.align		4
.L_21:
        /*0068*/ 	.byte	0x04, 0x17
        /*006a*/ 	.short	(.L_23 - .L_22)
.L_22:
        /*006c*/ 	.word	0x00000000
        /*0070*/ 	.short	0x0007
        /*0072*/ 	.short	0x0038
        /*0074*/ 	.byte	0x00, 0xf4, 0x21, 0x00


	//----- nvinfo : EIATTR_KPARAM_INFO
	.align		4
.L_23:
        /*0078*/ 	.byte	0x04, 0x17
        /*007a*/ 	.short	(.L_25 - .L_24)
.L_24:
        /*007c*/ 	.word	0x00000000
        /*0080*/ 	.short	0x0006
        /*0082*/ 	.short	0x0030
        /*0084*/ 	.byte	0x00, 0xf4, 0x21, 0x00


	//----- nvinfo : EIATTR_KPARAM_INFO
	.align		4
.L_25:
        /*0088*/ 	.byte	0x04, 0x17
        /*008a*/ 	.short	(.L_27 - .L_26)
.L_26:
        /*008c*/ 	.word	0x00000000
        /*0090*/ 	.short	0x0005
        /*0092*/ 	.short	0x0028
        /*0094*/ 	.byte	0x00, 0xf4, 0x21, 0x00


	//----- nvinfo : EIATTR_KPARAM_INFO
	.align		4
.L_27:
        /*0098*/ 	.byte	0x04, 0x17
        /*009a*/ 	.short	(.L_29 - .L_28)
.L_28:
        /*009c*/ 	.word	0x00000000
        /*00a0*/ 	.short	0x0004
        /*00a2*/ 	.short	0x0020
        /*00a4*/ 	.byte	0x00, 0xf4, 0x21, 0x00


	//----- nvinfo : EIATTR_KPARAM_INFO
	.align		4
.L_29:
        /*00a8*/ 	.byte	0x04, 0x17
        /*00aa*/ 	.short	(.L_31 - .L_30)
.L_30:
        /*00ac*/ 	.word	0x00000000
        /*00b0*/ 	.short	0x0003
        /*00b2*/ 	.short	0x0018
        /*00b4*/ 	.byte	0x00, 0xf4, 0x21, 0x00


	//----- nvinfo : EIATTR_KPARAM_INFO
	.align		4
.L_31:
        /*00b8*/ 	.byte	0x04, 0x17
        /*00ba*/ 	.short	(.L_33 - .L_32)
.L_32:
        /*00bc*/ 	.word	0x00000000
        /*00c0*/ 	.short	0x0002
        /*00c2*/ 	.short	0x0010
        /*00c4*/ 	.byte	0x00, 0xf4, 0x21, 0x00


	//----- nvinfo : EIATTR_KPARAM_INFO
	.align		4
.L_33:
        /*00c8*/ 	.byte	0x04, 0x17
        /*00ca*/ 	.short	(.L_35 - .L_34)
.L_34:
        /*00cc*/ 	.word	0x00000000
        /*00d0*/ 	.short	0x0001
        /*00d2*/ 	.short	0x0008
        /*00d4*/ 	.byte	0x00, 0xf4, 0x21, 0x00


	//----- nvinfo : EIATTR_KPARAM_INFO
	.align		4
.L_35:
        /*00d8*/ 	.byte	0x04, 0x17
        /*00da*/ 	.short	(.L_37 - .L_36)
.L_36:
        /*00dc*/ 	.word	0x00000000
        /*00e0*/ 	.short	0x0000
        /*00e2*/ 	.short	0x0000
        /*00e4*/ 	.byte	0x00, 0xf4, 0x21, 0x00


	//----- nvinfo : EIATTR_SPARSE_MMA_MASK
	.align		4
.L_37:
        /*00e8*/ 	.byte	0x03, 0x50
        /*00ea*/ 	.short	0x0000


	//----- nvinfo : EIATTR_MAXREG_COUNT
	.align		4
        /*00ec*/ 	.byte	0x03, 0x1b
        /*00ee*/ 	.short	0x00ff


	//----- nvinfo : EIATTR_EXIT_INSTR_OFFSETS
	.align		4
        /*00f0*/ 	.byte	0x04, 0x1c
        /*00f2*/ 	.short	(.L_39 - .L_38)


	//   ....[0]....
.L_38:
        /*00f4*/ 	.word	0x000021d0


	//   ....[1]....
        /*00f8*/ 	.word	0x000021f0


	//----- nvinfo : EIATTR_REQNTID
	.align		4
.L_39:
        /*00fc*/ 	.byte	0x04, 0x10
        /*00fe*/ 	.short	(.L_41 - .L_40)
.L_40:
        /*0100*/ 	.word	0x00000100
        /*0104*/ 	.word	0x00000001
        /*0108*/ 	.word	0x00000001


	//----- nvinfo : EIATTR_CBANK_PARAM_SIZE
	.align		4
.L_41:
        /*010c*/ 	.byte	0x03, 0x19
        /*010e*/ 	.short	0x006c


	//----- nvinfo : EIATTR_PARAM_CBANK
	.align		4
        /*0110*/ 	.byte	0x04, 0x0a
        /*0112*/ 	.short	(.L_43 - .L_42)
	.align		4
.L_42:
        /*0114*/ 	.word	index@(.nv.constant0.triton_poi_fused_cat_19)
        /*0118*/ 	.short	0x0210
        /*011a*/ 	.short	0x006c


	//----- nvinfo : EIATTR_SW_WAR
	.align		4
.L_43:
        /*011c*/ 	.byte	0x04, 0x36
        /*011e*/ 	.short	(.L_45 - .L_44)
.L_44:
        /*0120*/ 	.word	0x00000008
.L_45:


//--------------------- .nv.callgraph             --------------------------
	.section	.nv.callgraph,"",@"SHT_CUDA_CALLGRAPH"
	.align	4
	.sectionentsize	8
	.align		4
        /*0000*/ 	.word	0x00000000
	.align		4
        /*0004*/ 	.word	0xffffffff
	.align		4
        /*0008*/ 	.word	0x00000000
	.align		4
        /*000c*/ 	.word	0xfffffffe
	.align		4
        /*0010*/ 	.word	0x00000000
	.align		4
        /*0014*/ 	.word	0xfffffffd
	.align		4
        /*0018*/ 	.word	0x00000000
	.align		4
        /*001c*/ 	.word	0xfffffffc


//--------------------- .text.triton_poi_fused_cat_19 --------------------------
	.section	.text.triton_poi_fused_cat_19,"ax",@progbits
	.align	128
        .global         triton_poi_fused_cat_19
        .type           triton_poi_fused_cat_19,@function
        .size           triton_poi_fused_cat_19,(.L_x_1 - triton_poi_fused_cat_19)
        .other          triton_poi_fused_cat_19,@"STO_CUDA_ENTRY STV_DEFAULT"
triton_poi_fused_cat_19:
.text.triton_poi_fused_cat_19:
[----:B------:R-:W0:Y:S01]  /*0000*/  LDC R1, c[0x0][0x28] ;  /* 0x00000a00ff017b82 */ /* 0x000e220000000800 */
[----:B------:R-:W1:Y:S01]  /*0010*/  S2R R0, SR_TID.X ;  /* 0x0000000000007919 */ /* 0x000e620000002100 */
[----:B------:R-:W-:Y:S01]  /*0020*/  ULDC.64 UR4, c[0x0][0x208] ;  /* 0x0000820000047ab9 */ /* 0x000fe20000000a00 */
[----:B------:R-:W2:Y:S01]  /*0030*/  S2R R5, SR_CTAID.X ;  /* 0x0000000000057919 */ /* 0x000ea20000002500 */
[----:B-1----:R-:W-:Y:S01]  /*0040*/  IMAD.SHL.U32 R0, R0, 0x2, RZ ;  /* 0x0000000200007824 */ /* 0x002fe200078e00ff */
[----:B--2---:R-:W-:-:S04]  /*0050*/  SHF.R.S32.HI R7, RZ, 0x16, R5 ;  /* 0x00000016ff077819 */ /* 0x004fc80000011405 */
[----:B------:R-:W-:Y:S02]  /*0060*/  LOP3.LUT R0, R0, 0x1fe, RZ, 0xc0, !PT ;  /* 0x000001fe00007812 */ /* 0x000fe400078ec0ff */
[----:B------:R-:W-:-:S03]  /*0070*/  SGXT R7, R7, 0x1 ;  /* 0x000000010707781a */ /* 0x000fc60000000200 */
[----:B------:R-:W-:-:S04]  /*0080*/  IMAD R6, R5, 0x200, R0 ;  /* 0x0000020005067824 */ /* 0x000fc800078e0200 */
[----:B------:R-:W-:Y:S01]  /*0090*/  IMAD.HI R31, R6, 0x550e73f5, RZ ;  /* 0x550e73f5061f7827 */ /* 0x000fe200078e02ff */
[----:B------:R-:W-:-:S03]  /*00a0*/  SHF.R.S32.HI R3, RZ, 0x1f, R6 ;  /* 0x0000001fff037819 */ /* 0x000fc60000011406 */
[----:B------:R-:W-:Y:S01]  /*00b0*/  VIADD R8, R6, 0x1 ;  /* 0x0000000106087836 */ /* 0x000fe20000000000 */
[----:B------:R-:W-:Y:S02]  /*00c0*/  LEA.HI R3, R3, R6, RZ, 0x2 ;  /* 0x0000000603037211 */ /* 0x000fe400078f10ff */
[----:B------:R-:W-:Y:S02]  /*00d0*/  SHF.R.U32.HI R2, RZ, 0x1f, R31 ;  /* 0x0000001fff027819 */ /* 0x000fe4000001161f */
[----:B------:R-:W-:Y:S02]  /*00e0*/  SHF.R.S32.HI R11, RZ, 0x2, R3 ;  /* 0x00000002ff0b7819 */ /* 0x000fe40000011403 */
[----:B------:R-:W-:Y:S02]  /*00f0*/  LEA.HI.SX32 R31, R31, R2, 0x11 ;  /* 0x000000021f1f7211 */ /* 0x000fe400078f8aff */
[----:B------:R-:W-:Y:S01]  /*0100*/  LEA.HI R7, R7, R8, RZ, 0x2 ;  /* 0x0000000807077211 */ /* 0x000fe200078f10ff */
[----:B------:R-:W-:Y:S01]  /*0110*/  IMAD.HI R0, R11, 0x550e73f5, RZ ;  /* 0x550e73f50b007827 */ /* 0x000fe200078e02ff */
[----:B------:R-:W-:-:S02]  /*0120*/  LOP3.LUT R3, R3, 0xfffffffc, RZ, 0xc0, !PT ;  /* 0xfffffffc03037812 */ /* 0x000fc400078ec0ff */
[----:B------:R-:W-:Y:S01]  /*0130*/  LOP3.LUT R7, R7, 0xfffffffc, RZ, 0xc0, !PT ;  /* 0xfffffffc07077812 */ /* 0x000fe200078ec0ff */
[C---:B------:R-:W-:Y:S01]  /*0140*/  IMAD R4, R31.reuse, -0x18140, R6 ;  /* 0xfffe7ec01f047824 */ /* 0x040fe200078e0206 */
[----:B------:R-:W-:Y:S01]  /*0150*/  SHF.R.U32.HI R5, RZ, 0x1f, R0 ;  /* 0x0000001fff057819 */ /* 0x000fe20000011600 */
[----:B------:R-:W-:Y:S02]  /*0160*/  IMAD.IADD R30, R6, 0x1, -R3 ;  /* 0x00000001061e7824 */ /* 0x000fe400078e0a03 */
[--C-:B------:R-:W-:Y:S01]  /*0170*/  IMAD R2, R31, 0x10000, R4.reuse ;  /* 0x000100001f027824 */ /* 0x100fe200078e0204 */
[----:B------:R-:W-:Y:S01]  /*0180*/  LEA.HI.SX32 R0, R0, R5, 0x13 ;  /* 0x0000000500007211 */ /* 0x000fe200078f9aff */
[----:B------:R-:W-:Y:S01]  /*0190*/  IMAD.IADD R8, R8, 0x1, -R7 ;  /* 0x0000000108087824 */ /* 0x000fe200078e0a07 */
[----:B------:R-:W-:Y:S02]  /*01a0*/  SHF.R.S32.HI R5, RZ, 0x1f, R4 ;  /* 0x0000001fff057819 */ /* 0x000fe40000011404 */
[----:B------:R-:W-:Y:S01]  /*01b0*/  SHF.R.S32.HI R7, RZ, 0x1f, R2 ;  /* 0x0000001fff077819 */ /* 0x000fe20000011402 */
[----:B------:R-:W-:Y:S01]  /*01c0*/  IMAD R11, R0, -0x6050, R11 ;  /* 0xffff9fb0000b7824 */ /* 0x000fe200078e020b */
[----:B------:R-:W-:-:S02]  /*01d0*/  LEA.HI R0, R5, R4, RZ, 0x10 ;  /* 0x0000000405007211 */ /* 0x000fc400078f80ff */
[----:B------:R-:W-:Y:S01]  /*01e0*/  LEA.HI R7, R7, R2, RZ, 0x10 ;  /* 0x0000000207077211 */ /* 0x000fe200078f80ff */
[----:B------:R-:W-:Y:S01]  /*01f0*/  IMAD R18, R11, 0x4, R8 ;  /* 0x000000040b127824 */ /* 0x000fe200078e0208 */
[----:B------:R-:W-:Y:S02]  /*0200*/  LOP3.LUT R13, R0, 0xffff0000, RZ, 0xc0, !PT ;  /* 0xffff0000000d7812 */ /* 0x000fe400078ec0ff */
[----:B------:R-:W-:Y:S01]  /*0210*/  LEA.HI R2, R5, R4, RZ, 0xc ;  /* 0x0000000405027211 */ /* 0x000fe200078f60ff */
[--C-:B------:R-:W-:Y:S01]  /*0220*/  IMAD R14, R31, 0x10000, R18.reuse ;  /* 0x000100001f0e7824 */ /* 0x100fe200078e0212 */
[----:B------:R-:W-:Y:S01]  /*0230*/  SHF.R.S32.HI R3, RZ, 0x1f, R18 ;  /* 0x0000001fff037819 */ /* 0x000fe20000011412 */
[----:B------:R-:W-:Y:S01]  /*0240*/  IMAD.IADD R5, R4, 0x1, -R13 ;  /* 0x0000000104057824 */ /* 0x000fe200078e0a0d */
[----:B------:R-:W-:Y:S02]  /*0250*/  LEA R13, R11, 0xffff0000, 0x2 ;  /* 0xffff00000b0d7811 */ /* 0x000fe400078e10ff */
[----:B------:R-:W-:-:S02]  /*0260*/  SHF.R.S32.HI R9, RZ, 0x1f, R14 ;  /* 0x0000001fff097819 */ /* 0x000fc4000001140e */
[----:B------:R-:W-:Y:S01]  /*0270*/  LEA.HI R4, R3, R18, RZ, 0x10 ;  /* 0x0000001203047211 */ /* 0x000fe200078f80ff */
[--C-:B------:R-:W-:Y:S01]  /*0280*/  IMAD.IADD R16, R30, 0x1, R13.reuse ;  /* 0x000000011e107824 */ /* 0x100fe200078e020d */
[----:B------:R-:W-:Y:S01]  /*0290*/  LEA R15, R11, 0xfffea000, 0x2 ;  /* 0xfffea0000b0f7811 */ /* 0x000fe200078e10ff */
[----:B------:R-:W-:Y:S01]  /*02a0*/  IMAD.IADD R10, R8, 0x1, R13 ;  /* 0x00000001080a7824 */ /* 0x000fe200078e020d */
[----:B------:R-:W-:Y:S01]  /*02b0*/  LEA.HI R14, R9, R14, RZ, 0x10 ;  /* 0x0000000e090e7211 */ /* 0x000fe200078f80ff */
[----:B------:R-:W-:Y:S01]  /*02c0*/  IMAD.HI R9, R16, 0x2aaaaaab, RZ ;  /* 0x2aaaaaab10097827 */ /* 0x000fe200078e02ff */
[----:B------:R-:W-:Y:S02]  /*02d0*/  LEA.HI R12, R3, R18, RZ, 0xc ;  /* 0x00000012030c7211 */ /* 0x000fe400078f60ff */
[----:B------:R-:W-:Y:S01]  /*02e0*/  LOP3.LUT R13, R4, 0xffff0000, RZ, 0xc0, !PT ;  /* 0xffff0000040d7812 */ /* 0x000fe200078ec0ff */
[--C-:B------:R-:W-:Y:S01]  /*02f0*/  IMAD R3, R31, 0x6000, R16.reuse ;  /* 0x000060001f037824 */ /* 0x100fe200078e0210 */
[----:B------:R-:W-:Y:S01]  /*0300*/  SHF.R.U32.HI R20, RZ, 0x1f, R9 ;  /* 0x0000001fff147819 */ /* 0x000fe20000011609 */
[----:B------:R-:W-:Y:S01]  /*0310*/  IMAD.HI R25, R10, 0x2aaaaaab, RZ ;  /* 0x2aaaaaab0a197827 */ /* 0x000fe200078e02ff */
[----:B------:R-:W-:-:S02]  /*0320*/  SHF.R.S32.HI R19, RZ, 0x1f, R16 ;  /* 0x0000001fff137819 */ /* 0x000fc40000011410 */
[----:B------:R-:W-:Y:S01]  /*0330*/  LEA.HI R27, R9, R20, RZ, 0x14 ;  /* 0x00000014091b7211 */ /* 0x000fe200078fa0ff */
[----:B------:R-:W-:Y:S01]  /*0340*/  IMAD.IADD R0, R30, 0x1, R15 ;  /* 0x000000011e007824 */ /* 0x000fe200078e020f */
[----:B------:R-:W-:Y:S01]  /*0350*/  PRMT R22, R14, 0xbb32, RZ ;  /* 0x0000bb320e167816 */ /* 0x000fe200000000ff */
[----:B------:R-:W-:Y:S01]  /*0360*/  IMAD.HI R4, R3, 0x2aaaaaab, RZ ;  /* 0x2aaaaaab03047827 */ /* 0x000fe200078e02ff */
[----:B------:R-:W-:-:S03]  /*0370*/  ISETP.GE.AND P0, PT, R11, 0x4000, PT ;  /* 0x000040000b00780c */ /* 0x000fc60003f06270 */
[----:B------:R-:W-:Y:S01]  /*0380*/  IMAD.IADD R13, R18, 0x1, -R13 ;  /* 0x00000001120d7824 */ /* 0x000fe200078e0a0d */
[----:B------:R-:W-:Y:S01]  /*0390*/  SHF.R.U32.HI R18, RZ, 0x1f, R25 ;  /* 0x0000001fff127819 */ /* 0x000fe20000011619 */
[----:B------:R-:W-:Y:S01]  /*03a0*/  IMAD.HI R17, R0, 0x2aaaaaab, RZ ;  /* 0x2aaaaaab00117827 */ /* 0x000fe200078e02ff */
[----:B------:R-:W-:Y:S02]  /*03b0*/  SHF.R.U32.HI R9, RZ, 0x1f, R4 ;  /* 0x0000001fff097819 */ /* 0x000fe40000011604 */
[----:B------:R-:W-:Y:S01]  /*03c0*/  LEA.HI R25, R25, R18, RZ, 0x14 ;  /* 0x0000001219197211 */ /* 0x000fe200078fa0ff */
[----:B------:R-:W-:Y:S01]  /*03d0*/  IMAD R27, R27, -0x6000, R16 ;  /* 0xffffa0001b1b7824 */ /* 0x000fe200078e0210 */
[----:B------:R-:W-:Y:S02]  /*03e0*/  SHF.R.S32.HI R18, RZ, 0xc, R2 ;  /* 0x0000000cff127819 */ /* 0x000fe40000011402 */
[----:B------:R-:W-:Y:S01]  /*03f0*/  SHF.R.U32.HI R20, RZ, 0x1f, R17 ;  /* 0x0000001fff147819 */ /* 0x000fe20000011611 */
[----:B------:R-:W-:Y:S01]  /*0400*/  IMAD R25, R25, -0x6000, R10 ;  /* 0xffffa00019197824 */ /* 0x000fe200078e020a */
[----:B------:R-:W-:-:S02]  /*0410*/  LEA.HI R4, R4, R9, RZ, 0x14 ;  /* 0x0000000904047211 */ /* 0x000fc400078fa0ff */
[----:B------:R-:W-:Y:S02]  /*0420*/  SGXT R9, R18, 0x8 ;  /* 0x000000081209781a */ /* 0x000fe40000000200 */
[----:B------:R-:W-:Y:S01]  /*0430*/  LEA.HI R3, R17, R20, RZ, 0x16 ;  /* 0x0000001411037211 */ /* 0x000fe200078fb0ff */
[----:B------:R-:W-:Y:S01]  /*0440*/  IMAD R17, R31, 0x6000, R10 ;  /* 0x000060001f117824 */ /* 0x000fe200078e020a */
[----:B------:R-:W-:Y:S02]  /*0450*/  PRMT R20, R7, 0xbb32, RZ ;  /* 0x0000bb3207147816 */ /* 0x000fe400000000ff */
[----:B------:R-:W-:Y:S01]  /*0460*/  LOP3.LUT R21, R9, 0xffff, RZ, 0xc0, !PT ;  /* 0x0000ffff09157812 */ /* 0x000fe200078ec0ff */
[----:B------:R-:W-:Y:S01]  /*0470*/  IMAD.HI R18, R17, 0x2aaaaaab, RZ ;  /* 0x2aaaaaab11127827 */ /* 0x000fe200078e02ff */
[----:B------:R-:W-:Y:S02]  /*0480*/  LEA.HI R9, R19, R16, RZ, 0xa ;  /* 0x0000001013097211 */ /* 0x000fe400078f50ff */
[----:B------:R-:W-:Y:S01]  /*0490*/  SHF.R.S32.HI R16, RZ, 0xf, R20 ;  /* 0x0000000fff107819 */ /* 0x000fe20000011414 */
[----:B------:R-:W-:Y:S01]  /*04a0*/  IMAD R3, R3, -0x1800, R0 ;  /* 0xffffe80003037824 */ /* 0x000fe200078e0200 */
[----:B------:R-:W-:-:S02]  /*04b0*/  PRMT R17, R7, 0x7632, R17 ;  /* 0x0000763207117816 */ /* 0x000fc40000000011 */
[----:B------:R-:W-:Y:S02]  /*04c0*/  SHF.R.U32.HI R7, RZ, 0xb, R21 ;  /* 0x0000000bff077819 */ /* 0x000fe40000011615 */
[----:B------:R-:W-:Y:S02]  /*04d0*/  LOP3.LUT R16, R16, 0xffff, RZ, 0xc0, !PT ;  /* 0x0000ffff10107812 */ /* 0x000fe400078ec0ff */
[----:B------:R-:W-:Y:S02]  /*04e0*/  SHF.R.U32.HI R21, RZ, 0x1f, R18 ;  /* 0x0000001fff157819 */ /* 0x000fe40000011612 */
[----:B------:R-:W-:Y:S02]  /*04f0*/  LOP3.LUT R19, R7, 0xf, RZ, 0xc0, !PT ;  /* 0x0000000f07137812 */ /* 0x000fe400078ec0ff */
[----:B------:R-:W-:Y:S02]  /*0500*/  LEA.HI R16, R16, R17, RZ, 0x12 ;  /* 0x0000001110107211 */ /* 0x000fe400078f90ff */
[----:B------:R-:W-:-:S02]  /*0510*/  LEA.HI R7, R18, R21, RZ, 0x14 ;  /* 0x0000001512077211 */ /* 0x000fc400078fa0ff */
[----:B------:R-:W-:Y:S02]  /*0520*/  LEA.HI R20, R2, R19, RZ, 0x14 ;  /* 0x0000001302147211 */ /* 0x000fe400078fa0ff */
[----:B------:R-:W-:Y:S02]  /*0530*/  LOP3.LUT R18, R16, 0xfffc, RZ, 0xc0, !PT ;  /* 0x0000fffc10127812 */ /* 0x000fe400078ec0ff */
[----:B------:R-:W-:Y:S02]  /*0540*/  SHF.R.S32.HI R19, RZ, 0xf, R22 ;  /* 0x0000000fff137819 */ /* 0x000fe40000011416 */
[----:B------:R-:W-:Y:S01]  /*0550*/  LOP3.LUT R20, R20, 0xf0, RZ, 0xc0, !PT ;  /* 0x000000f014147812 */ /* 0x000fe200078ec0ff */
[----:B------:R-:W-:Y:S01]  /*0560*/  IMAD.MOV R18, RZ, RZ, -R18 ;  /* 0x000000ffff127224 */ /* 0x000fe200078e0a12 */
[----:B------:R-:W-:Y:S02]  /*0570*/  PRMT R16, R14, 0x7632, R16 ;  /* 0x000076320e107816 */ /* 0x000fe40000000010 */
[----:B------:R-:W-:Y:S01]  /*0580*/  LOP3.LUT R19, R19, 0xffff, RZ, 0xc0, !PT ;  /* 0x0000ffff13137812 */ /* 0x000fe200078ec0ff */
[----:B------:R-:W-:Y:S01]  /*0590*/  IMAD.MOV R22, RZ, RZ, -R20 ;  /* 0x000000ffff167224 */ /* 0x000fe200078e0a14 */
[----:B------:R-:W-:-:S02]  /*05a0*/  PRMT R20, R18, 0x7710, RZ ;  /* 0x0000771012147816 */ /* 0x000fc400000000ff */
[----:B------:R-:W-:Y:S02]  /*05b0*/  SHF.R.S32.HI R21, RZ, 0x1f, R10 ;  /* 0x0000001fff157819 */ /* 0x000fe4000001140a */
[----:B------:R-:W-:Y:S01]  /*05c0*/  LEA.HI R18, R19, R16, RZ, 0x12 ;  /* 0x0000001013127211 */ /* 0x000fe200078f90ff */
[----:B------:R-:W-:Y:S01]  /*05d0*/  IMAD.IADD R17, R17, 0x1, R20 ;  /* 0x0000000111117824 */ /* 0x000fe200078e0214 */
[----:B------:R-:W-:Y:S02]  /*05e0*/  PRMT R19, R22, 0x7710, RZ ;  /* 0x0000771016137816 */ /* 0x000fe400000000ff */
[----:B------:R-:W-:Y:S02]  /*05f0*/  LEA.HI R14, R21, R10, RZ, 0xa ;  /* 0x0000000a150e7211 */ /* 0x000fe400078f50ff */
[----:B------:R-:W-:Y:S02]  /*0600*/  LOP3.LUT R10, R18, 0xfffc, RZ, 0xc0, !PT ;  /* 0x0000fffc120a7812 */ /* 0x000fe400078ec0ff */
[----:B------:R-:W-:-:S02]  /*0610*/  LEA.HI R2, R2, R19, RZ, 0x14 ;  /* 0x0000001302027211 */ /* 0x000fc400078fa0ff */
[----:B------:R-:W-:Y:S02]  /*0620*/  SHF.R.S32.HI R19, RZ, 0xc, R12 ;  /* 0x0000000cff137819 */ /* 0x000fe4000001140c */
[----:B------:R-:W-:Y:S01]  /*0630*/  LOP3.LUT R18, R17, 0xffff, RZ, 0xc0, !PT ;  /* 0x0000ffff11127812 */ /* 0x000fe200078ec0ff */
[----:B------:R-:W-:Y:S01]  /*0640*/  IMAD.MOV R17, RZ, RZ, -R10 ;  /* 0x000000ffff117224 */ /* 0x000fe200078e0a0a */
[----:B------:R-:W-:Y:S01]  /*0650*/  PRMT R21, R4, 0x9910, RZ ;  /* 0x0000991004157816 */ /* 0x000fe200000000ff */
[----:B------:R-:W-:Y:S01]  /*0660*/  IMAD.IADD R10, R8, 0x1, R15 ;  /* 0x00000001080a7824 */ /* 0x000fe200078e020f */
[----:B------:R-:W-:Y:S01]  /*0670*/  SGXT R15, R19, 0x8 ;  /* 0x00000008130f781a */ /* 0x000fe20000000200 */
[----:B------:R-:W-:Y:S01]  /*0680*/  IMAD R5, R18, 0x10000, R5 ;  /* 0x0001000012057824 */ /* 0x000fe200078e0205 */
[----:B------:R-:W-:Y:S01]  /*0690*/  PRMT R17, R17, 0x7710, RZ ;  /* 0x0000771011117816 */ /* 0x000fe200000000ff */
[----:B------:R-:W-:Y:S01]  /*06a0*/  IMAD R18, R31, 0x1800, R0 ;  /* 0x000018001f127824 */ /* 0x000fe200078e0200 */
[----:B------:R-:W-:Y:S01]  /*06b0*/  LOP3.LUT R15, R15, 0xffff, RZ, 0xc0, !PT ;  /* 0x0000ffff0f0f7812 */ /* 0x000fe200078ec0ff */
[----:B------:R-:W-:Y:S01]  /*06c0*/  IMAD R19, R31, 0x1800, R10 ;  /* 0x000018001f137824 */ /* 0x000fe200078e020a */
[----:B------:R-:W-:Y:S01]  /*06d0*/  PRMT R22, R7, 0x9910, RZ ;  /* 0x0000991007167816 */ /* 0x000fe200000000ff */
[----:B------:R-:W-:Y:S01]  /*06e0*/  IMAD.HI R18, R18, 0x2aaaaaab, RZ ;  /* 0x2aaaaaab12127827 */ /* 0x000fe200078e02ff */
[----:B------:R-:W-:-:S02]  /*06f0*/  SHF.R.U32.HI R15, RZ, 0xb, R15 ;  /* 0x0000000bff0f7819 */ /* 0x000fc4000001160f */
[----:B------:R-:W-:Y:S01]  /*0700*/  SHF.R.U32.HI R9, RZ, 0xa, R9 ;  /* 0x0000000aff097819 */ /* 0x000fe20000011609 */
[----:B------:R-:W-:Y:S01]  /*0710*/  IMAD.HI R20, R19, 0x2aaaaaab, RZ ;  /* 0x2aaaaaab13147827 */ /* 0x000fe200078e02ff */
[----:B------:R-:W-:Y:S02]  /*0720*/  LOP3.LUT R15, R15, 0xf, RZ, 0xc0, !PT ;  /* 0x0000000f0f0f7812 */ /* 0x000fe400078ec0ff */
[----:B------:R-:W-:Y:S01]  /*0730*/  SHF.R.U32.HI R19, RZ, 0x1f, R18 ;  /* 0x0000001fff137819 */ /* 0x000fe20000011612 */
[----:B------:R-:W-:Y:S01]  /*0740*/  IMAD.IADD R17, R16, 0x1, R17 ;  /* 0x0000000110117824 */ /* 0x000fe200078e0211 */
[----:B------:R-:W-:Y:S02]  /*0750*/  LEA.HI R16, R12, R15, RZ, 0x14 ;  /* 0x0000000f0c107211 */ /* 0x000fe400078fa0ff */
[----:B------:R-:W-:Y:S02]  /*0760*/  LEA.HI R15, R18, R19, RZ, 0x16 ;  /* 0x00000013120f7211 */ /* 0x000fe400078fb0ff */
[----:B------:R-:W-:-:S02]  /*0770*/  SHF.R.S32.HI R18, RZ, 0xf, R21 ;  /* 0x0000000fff127819 */ /* 0x000fc40000011415 */
[----:B------:R-:W-:Y:S02]  /*0780*/  SHF.R.S32.HI R19, RZ, 0xf, R22 ;  /* 0x0000000fff137819 */ /* 0x000fe40000011416 */
[----:B------:R-:W-:Y:S02]  /*0790*/  LOP3.LUT R16, R16, 0xf0, RZ, 0xc0, !PT ;  /* 0x000000f010107812 */ /* 0x000fe400078ec0ff */
[----:B------:R-:W-:Y:S02]  /*07a0*/  SHF.R.U32.HI R21, RZ, 0x1f, R20 ;  /* 0x0000001fff157819 */ /* 0x000fe40000011614 */
[----:B------:R-:W-:Y:S01]  /*07b0*/  LOP3.LUT R23, R18, 0xffff, RZ, 0xc0, !PT ;  /* 0x0000ffff12177812 */ /* 0x000fe200078ec0ff */
[----:B------:R-:W-:Y:S01]  /*07c0*/  IMAD.MOV R22, RZ, RZ, -R16 ;  /* 0x000000ffff167224 */ /* 0x000fe200078e0a10 */
[----:B------:R-:W-:Y:S02]  /*07d0*/  LOP3.LUT R18, R19, 0xffff, RZ, 0xc0, !PT ;  /* 0x0000ffff13127812 */ /* 0x000fe400078ec0ff */
[----:B------:R-:W-:-:S02]  /*07e0*/  LEA.HI R16, R20, R21, RZ, 0x16 ;  /* 0x0000001514107211 */ /* 0x000fc400078fb0ff */
[----:B------:R-:W-:Y:S02]  /*07f0*/  LEA.HI R19, R23, R4, RZ, 0x12 ;  /* 0x0000000417137211 */ /* 0x000fe400078f90ff */
[----:B------:R-:W-:Y:S02]  /*0800*/  LEA.HI R20, R18, R7, RZ, 0x12 ;  /* 0x0000000712147211 */ /* 0x000fe400078f90ff */
[----:B------:R-:W-:Y:S02]  /*0810*/  LOP3.LUT R18, R17, 0xffff, RZ, 0xc0, !PT ;  /* 0x0000ffff11127812 */ /* 0x000fe400078ec0ff */
[----:B------:R-:W-:Y:S02]  /*0820*/  LOP3.LUT R19, R19, 0xfffc, RZ, 0xc0, !PT ;  /* 0x0000fffc13137812 */ /* 0x000fe400078ec0ff */
[----:B------:R-:W-:Y:S01]  /*0830*/  LOP3.LUT R20, R20, 0xfffc, RZ, 0xc0, !PT ;  /* 0x0000fffc14147812 */ /* 0x000fe200078ec0ff */
[----:B------:R-:W-:Y:S01]  /*0840*/  IMAD R13, R18, 0x10000, R13 ;  /* 0x00010000120d7824 */ /* 0x000fe200078e020d */
[----:B------:R-:W-:Y:S01]  /*0850*/  SHF.R.U32.HI R14, RZ, 0xa, R14 ;  /* 0x0000000aff0e7819 */ /* 0x000fe2000001160e */
[----:B------:R-:W-:Y:S01]  /*0860*/  IMAD.MOV R17, RZ, RZ, -R19 ;  /* 0x000000ffff117224 */ /* 0x000fe200078e0a13 */
[----:B------:R-:W-:Y:S01]  /*0870*/  PRMT R19, R9, 0x9910, RZ ;  /* 0x0000991009137816 */ /* 0x000fe200000000ff */
[----:B------:R-:W-:Y:S01]  /*0880*/  IMAD.MOV R18, RZ, RZ, -R20 ;  /* 0x000000ffff127224 */ /* 0x000fe200078e0a14 */
[----:B------:R-:W-:-:S02]  /*0890*/  PRMT R20, R14, 0x9910, RZ ;  /* 0x000099100e147816 */ /* 0x000fc400000000ff */
[----:B------:R-:W-:Y:S02]  /*08a0*/  PRMT R17, R17, 0x7710, RZ ;  /* 0x0000771011117816 */ /* 0x000fe400000000ff */
[----:B------:R-:W-:Y:S02]  /*08b0*/  PRMT R18, R18, 0x7710, RZ ;  /* 0x0000771012127816 */ /* 0x000fe400000000ff */
[----:B------:R-:W-:Y:S01]  /*08c0*/  PRMT R21, R22, 0x7710, RZ ;  /* 0x0000771016157816 */ /* 0x000fe200000000ff */
[----:B------:R-:W-:Y:S01]  /*08d0*/  IMAD.IADD R4, R4, 0x1, R17 ;  /* 0x0000000104047824 */ /* 0x000fe200078e0211 */
[----:B------:R-:W-:Y:S01]  /*08e0*/  LOP3.LUT R2, R2, 0xffff, RZ, 0xc0, !PT ;  /* 0x0000ffff02027812 */ /* 0x000fe200078ec0ff */
[----:B------:R-:W-:Y:S01]  /*08f0*/  IMAD.IADD R17, R7, 0x1, R18 ;  /* 0x0000000107117824 */ /* 0x000fe200078e0212 */
[----:B------:R-:W-:Y:S01]  /*0900*/  LEA.HI R12, R12, R21, RZ, 0x14 ;  /* 0x000000150c0c7211 */ /* 0x000fe200078fa0ff */
[----:B------:R-:W-:Y:S01]  /*0910*/  IMAD.MOV.U32 R7, RZ, RZ, R19 ;  /* 0x000000ffff077224 */ /* 0x000fe200078e0013 */
[----:B------:R-:W-:Y:S01]  /*0920*/  PRMT R21, R16, 0x9910, RZ ;  /* 0x0000991010157816 */ /* 0x000fe200000000ff */
[----:B------:R-:W-:Y:S01]  /*0930*/  IMAD.MOV.U32 R19, RZ, RZ, R20 ;  /* 0x000000ffff137224 */ /* 0x000fe200078e0014 */
[----:B------:R-:W-:Y:S01]  /*0940*/  PRMT R20, R15, 0x9910, RZ ;  /* 0x000099100f147816 */ /* 0x000fe200000000ff */
[----:B------:R-:W-:Y:S01]  /*0950*/  IMAD R18, R7, 0x2aab, RZ ;  /* 0x00002aab07127824 */ /* 0x000fe200078e02ff */
[----:B------:R-:W-:Y:S01]  /*0960*/  SHF.R.S32.HI R7, RZ, 0x1f, R0 ;  /* 0x0000001fff077819 */ /* 0x000fe20000011400 */
[----:B------:R-:W-:Y:S01]  /*0970*/  IMAD R22, R19, 0x2aab, RZ ;  /* 0x00002aab13167824 */ /* 0x000fe200078e02ff */
[----:B------:R-:W-:-:S02]  /*0980*/  SHF.R.S32.HI R19, RZ, 0xf, R20 ;  /* 0x0000000fff137819 */ /* 0x000fc40000011414 */
[----:B------:R-:W-:Y:S02]  /*0990*/  LEA.HI R7, R7, R0, RZ, 0x8 ;  /* 0x0000000007077211 */ /* 0x000fe400078f40ff */
[----:B------:R-:W-:Y:S02]  /*09a0*/  SHF.R.S32.HI R20, RZ, 0xf, R21 ;  /* 0x0000000fff147819 */ /* 0x000fe40000011415 */
[----:B------:R-:W-:Y:S02]  /*09b0*/  LOP3.LUT R0, R19, 0xffff, RZ, 0xc0, !PT ;  /* 0x0000ffff13007812 */ /* 0x000fe400078ec0ff */
[----:B------:R-:W-:Y:S02]  /*09c0*/  SHF.R.S32.HI R18, RZ, 0x10, R18 ;  /* 0x00000010ff127819 */ /* 0x000fe40000011412 */
[----:B------:R-:W-:Y:S02]  /*09d0*/  LOP3.LUT R23, R20, 0xffff, RZ, 0xc0, !PT ;  /* 0x0000ffff14177812 */ /* 0x000fe400078ec0ff */
[----:B------:R-:W-:-:S02]  /*09e0*/  LEA.HI R19, R0, R15, RZ, 0x12 ;  /* 0x0000000f00137211 */ /* 0x000fc400078f90ff */
[----:B------:R-:W-:Y:S02]  /*09f0*/  LOP3.LUT R21, R18, 0xffff, RZ, 0xc0, !PT ;  /* 0x0000ffff12157812 */ /* 0x000fe400078ec0ff */
[----:B------:R-:W-:Y:S02]  /*0a00*/  LEA.HI R20, R23, R16, RZ, 0x12 ;  /* 0x0000001017147211 */ /* 0x000fe400078f90ff */
[----:B------:R-:W-:Y:S02]  /*0a10*/  LOP3.LUT R19, R19, 0x1c, RZ, 0xc0, !PT ;  /* 0x0000001c13137812 */ /* 0x000fe400078ec0ff */
[----:B------:R-:W-:Y:S02]  /*0a20*/  SHF.R.S32.HI R18, RZ, 0x10, R22 ;  /* 0x00000010ff127819 */ /* 0x000fe40000011416 */
[----:B------:R-:W-:Y:S01]  /*0a30*/  SHF.R.U32.HI R0, RZ, 0xf, R21 ;  /* 0x0000000fff007819 */ /* 0x000fe20000011615 */
[----:B------:R-:W-:Y:S01]  /*0a40*/  IMAD.MOV R19, RZ, RZ, -R19 ;  /* 0x000000ffff137224 */ /* 0x000fe200078e0a13 */
[----:B------:R-:W-:-:S02]  /*0a50*/  LOP3.LUT R20, R20, 0x1c, RZ, 0xc0, !PT ;  /* 0x0000001c14147812 */ /* 0x000fc400078ec0ff */
[----:B------:R-:W-:Y:S02]  /*0a60*/  LOP3.LUT R23, R18, 0xffff, RZ, 0xc0, !PT ;  /* 0x0000ffff12177812 */ /* 0x000fe400078ec0ff */
[----:B------:R-:W-:Y:S01]  /*0a70*/  LEA.HI R0, R21, R0, RZ, 0x1e ;  /* 0x0000000015007211 */ /* 0x000fe200078ff0ff */
[----:B------:R-:W-:Y:S01]  /*0a80*/  IMAD.MOV R21, RZ, RZ, -R20 ;  /* 0x000000ffff157224 */ /* 0x000fe200078e0a14 */
[----:B------:R-:W-:Y:S02]  /*0a90*/  PRMT R20, R19, 0x7710, RZ ;  /* 0x0000771013147816 */ /* 0x000fe400000000ff */
[----:B------:R-:W-:Y:S02]  /*0aa0*/  SHF.R.U32.HI R18, RZ, 0xf, R23 ;  /* 0x0000000fff127819 */ /* 0x000fe40000011617 */
[----:B------:R-:W-:Y:S01]  /*0ab0*/  PRMT R19, R21, 0x7710, RZ ;  /* 0x0000771015137816 */ /* 0x000fe200000000ff */
[----:B------:R-:W-:Y:S01]  /*0ac0*/  IMAD.IADD R15, R15, 0x1, R20 ;  /* 0x000000010f0f7824 */ /* 0x000fe200078e0214 */
[----:B------:R-:W-:Y:S01]  /*0ad0*/  LEA.HI R18, R23, R18, RZ, 0x1e ;  /* 0x0000001217127211 */ /* 0x000fe200078ff0ff */
[----:B------:R-:W1:Y:S01]  /*0ae0*/  LDC.64 R20, c[0x0][0x218] ;  /* 0x00008600ff147b82 */ /* 0x000e620000000a00 */
[----:B------:R-:W-:Y:S01]  /*0af0*/  PRMT R0, R0, 0x9910, RZ ;  /* 0x0000991000007816 */ /* 0x000fe200000000ff */
[----:B------:R-:W-:Y:S01]  /*0b00*/  IMAD.IADD R16, R16, 0x1, R19 ;  /* 0x0000000110107824 */ /* 0x000fe200078e0213 */
[----:B------:R-:W-:-:S02]  /*0b10*/  PRMT R18, R18, 0x9910, RZ ;  /* 0x0000991012127816 */ /* 0x000fc400000000ff */
[----:B------:R-:W-:Y:S01]  /*0b20*/  PRMT R19, R15, 0x9910, RZ ;  /* 0x000099100f137816 */ /* 0x000fe200000000ff */
[----:B------:R-:W-:Y:S01]  /*0b30*/  IMAD R15, R0, 0x18, RZ ;  /* 0x00000018000f7824 */ /* 0x000fe200078e02ff */
[----:B------:R-:W-:Y:S01]  /*0b40*/  PRMT R0, R4, 0x9910, RZ ;  /* 0x0000991004007816 */ /* 0x000fe200000000ff */
[----:B------:R-:W-:Y:S01]  /*0b50*/  IMAD R4, R18, 0x18, RZ ;  /* 0x0000001812047824 */ /* 0x000fe200078e02ff */
[----:B------:R-:W-:Y:S01]  /*0b60*/  PRMT R17, R17, 0x9910, RZ ;  /* 0x0000991011117816 */ /* 0x000fe200000000ff */
[----:B------:R-:W-:Y:S01]  /*0b70*/  IMAD.MOV R18, RZ, RZ, -R15 ;  /* 0x000000ffff127224 */ /* 0x000fe200078e0a0f */
[----:B------:R-:W-:Y:S01]  /*0b80*/  PRMT R33, R2, 0x8880, RZ ;  /* 0x0000888002217816 */ /* 0x000fe200000000ff */
[----:B------:R-:W-:Y:S01]  /*0b90*/  IMAD R15, R19, 0x1800, RZ ;  /* 0x00001800130f7824 */ /* 0x000fe200078e02ff */
[----:B------:R-:W-:Y:S01]  /*0ba0*/  ISETP.LT.AND P2, PT, R6, 0x60500, !P0 ;  /* 0x000605000600780c */ /* 0x000fe20004741270 */
[----:B------:R-:W-:Y:S02]  /*0bb0*/  IMAD.MOV R19, RZ, RZ, -R4 ;  /* 0x000000ffff137224 */ /* 0x000fe400078e0a04 */
[----:B------:R-:W-:Y:S01]  /*0bc0*/  IMAD R27, R0, 0x6000, R27 ;  /* 0x00006000001b7824 */ /* 0x000fe200078e021b */
[----:B------:R-:W-:Y:S01]  /*0bd0*/  PRMT R0, R18, 0x7710, RZ ;  /* 0x0000771012007816 */ /* 0x000fe200000000ff */
[----:B------:R-:W-:Y:S01]  /*0be0*/  IMAD.MOV.U32 R4, RZ, RZ, R17 ;  /* 0x000000ffff047224 */ /* 0x000fe200078e0011 */
[----:B------:R-:W-:Y:S01]  /*0bf0*/  PRMT R17, R15, 0x9910, RZ ;  /* 0x000099100f117816 */ /* 0x000fe200000000ff */
[----:B------:R-:W-:Y:S01]  /*0c00*/  IMAD.HI R2, R10, 0x2aaaaaab, RZ ;  /* 0x2aaaaaab0a027827 */ /* 0x000fe200078e02ff */
[----:B------:R-:W-:-:S02]  /*0c10*/  PRMT R15, R19, 0x7710, RZ ;  /* 0x00007710130f7816 */ /* 0x000fc400000000ff */
[----:B------:R-:W-:Y:S01]  /*0c20*/  SHF.R.U32.HI R7, RZ, 0x8, R7 ;  /* 0x00000008ff077819 */ /* 0x000fe20000011607 */
[----:B------:R-:W-:Y:S01]  /*0c30*/  IMAD.IADD R23, R9, 0x1, R0 ;  /* 0x0000000109177824 */ /* 0x000fe200078e0200 */
[----:B------:R-:W2:Y:S01]  /*0c40*/  LDC.64 R18, c[0x0][0x220] ;  /* 0x00008800ff127b82 */ /* 0x000ea20000000a00 */
[----:B------:R-:W-:Y:S01]  /*0c50*/  IMAD.MOV.U32 R0, RZ, RZ, R17 ;  /* 0x000000ffff007224 */ /* 0x000fe200078e0011 */
[----:B------:R-:W-:Y:S01]  /*0c60*/  SHF.R.U32.HI R17, RZ, 0x1f, R2 ;  /* 0x0000001fff117819 */ /* 0x000fe20000011602 */
[----:B------:R-:W-:Y:S02]  /*0c70*/  IMAD R25, R4, 0x6000, R25 ;  /* 0x0000600004197824 */ /* 0x000fe400078e0219 */
[----:B------:R-:W-:Y:S01]  /*0c80*/  IMAD.IADD R29, R0, 0x1, R3 ;  /* 0x00000001001d7824 */ /* 0x000fe200078e0203 */
[----:B------:R-:W-:Y:S01]  /*0c90*/  PRMT R3, R16, 0x9910, RZ ;  /* 0x0000991010037816 */ /* 0x000fe200000000ff */
[----:B------:R-:W-:Y:S01]  /*0ca0*/  IMAD.IADD R9, R14, 0x1, R15 ;  /* 0x000000010e097824 */ /* 0x000fe200078e020f */
[----:B------:R-:W-:Y:S01]  /*0cb0*/  LOP3.LUT R0, R12, 0xffff, RZ, 0xc0, !PT ;  /* 0x0000ffff0c007812 */ /* 0x000fe200078ec0ff */
[----:B------:R-:W3:Y:S01]  /*0cc0*/  LDC.64 R14, c[0x0][0x210] ;  /* 0x00008400ff0e7b82 */ /* 0x000ee20000000a00 */
[----:B------:R-:W-:Y:S01]  /*0cd0*/  LEA.HI R17, R2, R17, RZ, 0x16 ;  /* 0x0000001102117211 */ /* 0x000fe200078fb0ff */
[----:B-1----:R-:W-:Y:S01]  /*0ce0*/  IMAD.WIDE R32, R33, 0x4, R20 ;  /* 0x0000000421207825 */ /* 0x002fe200078e0214 */
[----:B------:R-:W-:-:S03]  /*0cf0*/  PRMT R4, R0, 0x8880, RZ ;  /* 0x0000888000047816 */ /* 0x000fc600000000ff */
[----:B------:R-:W-:Y:S02]  /*0d00*/  IMAD R0, R3, 0x1800, RZ ;  /* 0x0000180003007824 */ /* 0x000fe400078e02ff */
[----:B------:R-:W-:Y:S02]  /*0d10*/  IMAD.MOV.U32 R3, RZ, RZ, R4 ;  /* 0x000000ffff037224 */ /* 0x000fe400078e0004 */
[----:B------:R-:W-:Y:S01]  /*0d20*/  IMAD.MOV.U32 R16, RZ, RZ, RZ ;  /* 0x000000ffff107224 */ /* 0x000fe200078e00ff */
[----:B------:R-:W-:Y:S01]  /*0d30*/  PRMT R2, R0, 0x9910, RZ ;  /* 0x0000991000027816 */ /* 0x000fe200000000ff */
[----:B------:R-:W-:-:S04]  /*0d40*/  IMAD.WIDE R20, R3, 0x4, R20 ;  /* 0x0000000403147825 */ /* 0x000fc800078e0214 */
[----:B------:R-:W-:Y:S01]  /*0d50*/  IMAD.MOV.U32 R3, RZ, RZ, R2 ;  /* 0x000000ffff037224 */ /* 0x000fe200078e0002 */
[----:B------:R-:W-:Y:S01]  /*0d60*/  PRMT R2, R7, 0x9910, RZ ;  /* 0x0000991007027816 */ /* 0x000fe200000000ff */
[----:B------:R-:W-:Y:S01]  /*0d70*/  IMAD R0, R17, -0x1800, R10 ;  /* 0xffffe80011007824 */ /* 0x000fe200078e020a */
[----:B------:R1:W4:Y:S01]  /*0d80*/  @P2 LDG.E.EL R16, desc[UR4][R20.64] ;  /* 0x0000000414102981 */ /* 0x000322000c2e1900 */
[----:B------:R-:W-:Y:S02]  /*0d90*/  IMAD.MOV.U32 R12, RZ, RZ, RZ ;  /* 0x000000ffff0c7224 */ /* 0x000fe400078e00ff */
[----:B------:R-:W-:Y:S02]  /*0da0*/  IMAD R2, R2, 0x2aab, RZ ;  /* 0x00002aab02027824 */ /* 0x000fe400078e02ff */
[----:B------:R-:W-:Y:S02]  /*0db0*/  IMAD.IADD R3, R3, 0x1, R0 ;  /* 0x0000000103037824 */ /* 0x000fe400078e0200 */
[----:B------:R-:W-:Y:S01]  /*0dc0*/  VIADD R0, R11, 0xffffc000 ;  /* 0xffffc0000b007836 */ /* 0x000fe20000000000 */
[----:B------:R-:W-:Y:S01]  /*0dd0*/  SHF.R.S32.HI R2, RZ, 0x10, R2 ;  /* 0x00000010ff027819 */ /* 0x000fe20000011402 */
[----:B------:R5:W4:Y:S01]  /*0de0*/  @P2 LDG.E.EL R12, desc[UR4][R32.64] ;  /* 0x00000004200c2981 */ /* 0x000b22000c2e1900 */
[----:B-1----:R-:W1:Y:S02]  /*0df0*/  LDC.64 R20, c[0x0][0x228] ;  /* 0x00008a00ff147b82 */ /* 0x002e640000000a00 */
[----:B------:R-:W-:Y:S01]  /*0e00*/  ISETP.GE.U32.AND P0, PT, R0, 0x1800, PT ;  /* 0x000018000000780c */ /* 0x000fe20003f06070 */
[----:B---3--:R-:W-:Y:S01]  /*0e10*/  IMAD.WIDE R4, R5, 0x4, R14 ;  /* 0x0000000405047825 */ /* 0x008fe200078e020e */
[----:B-----5:R-:W-:-:S03]  /*0e20*/  LOP3.LUT R33, R2, 0xffff, RZ, 0xc0, !PT ;  /* 0x0000ffff02217812 */ /* 0x020fc600078ec0ff */
[----:B------:R-:W-:Y:S01]  /*0e30*/  IMAD.WIDE R14, R13, 0x4, R14 ;  /* 0x000000040d0e7825 */ /* 0x000fe200078e020e */
[----:B------:R-:W-:Y:S02]  /*0e40*/  ISETP.LT.AND P0, PT, R6, 0x60500, !P0 ;  /* 0x000605000600780c */ /* 0x000fe40004701270 */
[----:B------:R-:W-:Y:S01]  /*0e50*/  SHF.R.U32.HI R24, RZ, 0xf, R33 ;  /* 0x0000000fff187819 */ /* 0x000fe20000011621 */
[----:B------:R-:W-:Y:S02]  /*0e60*/  IMAD.MOV.U32 R22, RZ, RZ, RZ ;  /* 0x000000ffff167224 */ /* 0x000fe400078e00ff */
[----:B------:R-:W-:Y:S01]  /*0e70*/  IMAD.MOV.U32 R13, RZ, RZ, RZ ;  /* 0x000000ffff0d7224 */ /* 0x000fe200078e00ff */
[----:B------:R-:W-:Y:S02]  /*0e80*/  LEA.HI R24, R33, R24, RZ, 0x1e ;  /* 0x0000001821187211 */ /* 0x000fe400078ff0ff */
[----:B------:R-:W-:Y:S01]  /*0e90*/  PRMT R23, R23, 0x9910, RZ ;  /* 0x0000991017177816 */ /* 0x000fe200000000ff */
[----:B------:R2:W3:Y:S01]  /*0ea0*/  @P2 LDG.E.EL R22, desc[UR4][R4.64] ;  /* 0x0000000404162981 */ /* 0x0004e2000c2e1900 */
[----:B------:R-:W-:-:S03]  /*0eb0*/  IMAD.MOV.U32 R2, RZ, RZ, RZ ;  /* 0x000000ffff027224 */ /* 0x000fc600078e00ff */
[----:B------:R5:W3:Y:S01]  /*0ec0*/  @P2 LDG.E.EL R13, desc[UR4][R14.64] ;  /* 0x000000040e0d2981 */ /* 0x000ae2000c2e1900 */
[----:B------:R-:W-:Y:S01]  /*0ed0*/  SHF.R.S32.HI R33, RZ, 0x1f, R10 ;  /* 0x0000001fff217819 */ /* 0x000fe2000001140a */
[----:B--2---:R-:W-:Y:S02]  /*0ee0*/  IMAD.WIDE R4, R27, 0x4, R18 ;  /* 0x000000041b047825 */ /* 0x004fe400078e0212 */
[----:B------:R-:W2:Y:S01]  /*0ef0*/  LDC.64 R26, c[0x0][0x230] ;  /* 0x00008c00ff1a7b82 */ /* 0x000ea20000000a00 */
[----:B-----5:R-:W-:Y:S02]  /*0f00*/  PRMT R14, R24, 0x9910, RZ ;  /* 0x00009910180e7816 */ /* 0x020fe400000000ff */
[----:B------:R1:W5:Y:S01]  /*0f10*/  @P0 LDG.E.EL R2, desc[UR4][R4.64] ;  /* 0x0000000404020981 */ /* 0x000362000c2e1900 */
[----:B------:R-:W-:Y:S01]  /*0f20*/  PRMT R24, R9, 0x9910, RZ ;  /* 0x0000991009187816 */ /* 0x000fe200000000ff */
[----:B------:R-:W-:Y:S02]  /*0f30*/  IMAD.MOV.U32 R9, RZ, RZ, R23 ;  /* 0x000000ffff097224 */ /* 0x000fe400078e0017 */
[----:B------:R-:W-:-:S02]  /*0f40*/  IMAD R14, R14, 0x18, RZ ;  /* 0x000000180e0e7824 */ /* 0x000fc400078e02ff */
[----:B-1----:R-:W-:Y:S01]  /*0f50*/  IMAD.WIDE R4, R9, 0x4, R20 ;  /* 0x0000000409047825 */ /* 0x002fe200078e0214 */
[----:B------:R-:W-:-:S03]  /*0f60*/  LEA.HI R9, R33, R10, RZ, 0x8 ;  /* 0x0000000a21097211 */ /* 0x000fc600078f40ff */
[----:B------:R-:W-:Y:S01]  /*0f70*/  IMAD.MOV R10, RZ, RZ, -R14 ;  /* 0x000000ffff0a7224 */ /* 0x000fe200078e0a0e */
[----:B------:R-:W-:Y:S01]  /*0f80*/  SHF.R.U32.HI R9, RZ, 0x8, R9 ;  /* 0x00000008ff097819 */ /* 0x000fe20000011609 */
[----:B------:R-:W-:-:S03]  /*0f90*/  IMAD.WIDE R18, R25, 0x4, R18 ;  /* 0x0000000419127825 */ /* 0x000fc600078e0212 */
[----:B------:R-:W-:Y:S02]  /*0fa0*/  PRMT R10, R10, 0x7710, RZ ;  /* 0x000077100a0a7816 */ /* 0x000fe400000000ff */
[----:B------:R-:W-:Y:S01]  /*0fb0*/  PRMT R14, R9, 0x9910, RZ ;  /* 0x00009910090e7816 */ /* 0x000fe200000000ff */
[----:B------:R-:W-:Y:S02]  /*0fc0*/  IMAD.MOV.U32 R25, RZ, RZ, RZ ;  /* 0x000000ffff197224 */ /* 0x000fe400078e00ff */
[----:B------:R-:W-:Y:S02]  /*0fd0*/  IMAD.IADD R7, R7, 0x1, R10 ;  /* 0x0000000107077824 */ /* 0x000fe400078e020a */
[----:B------:R-:W-:Y:S02]  /*0fe0*/  IMAD.MOV.U32 R10, RZ, RZ, R14 ;  /* 0x000000ffff0a7224 */ /* 0x000fe400078e000e */
[----:B------:R-:W-:Y:S01]  /*0ff0*/  VIADD R17, R11, 0xffffa800 ;  /* 0xffffa8000b117836 */ /* 0x000fe20000000000 */
[----:B------:R1:W3:Y:S01]  /*1000*/  @P0 LDG.E.EL R25, desc[UR4][R18.64] ;  /* 0x0000000412190981 */ /* 0x0002e2000c2e1900 */
[----:B------:R-:W-:Y:S01]  /*1010*/  IMAD R10, R10, 0x2aab, RZ ;  /* 0x00002aab0a0a7824 */ /* 0x000fe200078e02ff */
[----:B------:R-:W-:-:S02]  /*1020*/  PRMT R33, R7, 0x9910, RZ ;  /* 0x0000991007217816 */ /* 0x000fc400000000ff */
[----:B------:R-:W-:Y:S02]  /*1030*/  ISETP.GE.U32.AND P1, PT, R17, 0x600, PT ;  /* 0x000006001100780c */ /* 0x000fe40003f26070 */
[----:B------:R-:W-:Y:S01]  /*1040*/  SHF.R.S32.HI R7, RZ, 0x10, R10 ;  /* 0x00000010ff077819 */ /* 0x000fe2000001140a */
[----:B-1----:R-:W1:Y:S01]  /*1050*/  LDC.64 R18, c[0x0][0x238] ;  /* 0x00008e00ff127b82 */ /* 0x002e620000000a00 */
[----:B------:R-:W-:Y:S01]  /*1060*/  ISETP.LT.AND P1, PT, R6, 0x60500, !P1 ;  /* 0x000605000600780c */ /* 0x000fe20004f21270 */
[----:B------:R-:W-:Y:S01]  /*1070*/  IMAD.MOV.U32 R23, RZ, RZ, R24 ;  /* 0x000000ffff177224 */ /* 0x000fe200078e0018 */
[----:B------:R-:W-:Y:S02]  /*1080*/  LOP3.LUT R24, R7, 0xffff, RZ, 0xc0, !PT ;  /* 0x0000ffff07187812 */ /* 0x000fe400078ec0ff */
[----:B------:R-:W-:Y:S01]  /*1090*/  LEA R35, R11, 0xfffe8800, 0x2 ;  /* 0xfffe88000b237811 */ /* 0x000fe200078e10ff */
[----:B--2---:R-:W-:Y:S01]  /*10a0*/  IMAD.WIDE R28, R29, 0x4, R26 ;  /* 0x000000041d1c7825 */ /* 0x004fe200078e021a */
[----:B------:R-:W-:-:S03]  /*10b0*/  SHF.R.U32.HI R7, RZ, 0xf, R24 ;  /* 0x0000000fff077819 */ /* 0x000fc60000011618 */
[----:B------:R-:W-:Y:S01]  /*10c0*/  IMAD.WIDE R26, R3, 0x4, R26 ;  /* 0x00000004031a7825 */ /* 0x000fe200078e021a */
[----:B------:R-:W-:-:S03]  /*10d0*/  LEA.HI R7, R24, R7, RZ, 0x1e ;  /* 0x0000000718077211 */ /* 0x000fc600078ff0ff */
[----:B------:R-:W-:Y:S02]  /*10e0*/  IMAD.MOV.U32 R15, RZ, RZ, RZ ;  /* 0x000000ffff0f7224 */ /* 0x000fe400078e00ff */
[----:B------:R-:W-:Y:S02]  /*10f0*/  IMAD.MOV.U32 R3, RZ, RZ, RZ ;  /* 0x000000ffff037224 */ /* 0x000fe400078e00ff */
[----:B------:R-:W-:Y:S02]  /*1100*/  IMAD.IADD R10, R30, 0x1, R35 ;  /* 0x000000011e0a7824 */ /* 0x000fe400078e0223 */
[----:B------:R-:W-:Y:S01]  /*1110*/  IMAD.WIDE R20, R23, 0x4, R20 ;  /* 0x0000000417147825 */ /* 0x000fe200078e0214 */
[----:B------:R2:W3:Y:S03]  /*1120*/  @P0 LDG.E.EL R15, desc[UR4][R4.64] ;  /* 0x00000004040f0981 */ /* 0x0004e6000c2e1900 */
[----:B------:R-:W-:Y:S01]  /*1130*/  IMAD.MOV.U32 R23, RZ, RZ, RZ ;  /* 0x000000ffff177224 */ /* 0x000fe200078e00ff */
[----:B------:R2:W3:Y:S01]  /*1140*/  @P1 LDG.E.EL R3, desc[UR4][R28.64] ;  /* 0x000000041c031981 */ /* 0x0004e2000c2e1900 */
[----:B------:R-:W-:-:S02]  /*1150*/  IMAD.IADD R24, R8, 0x1, R35 ;  /* 0x0000000108187824 */ /* 0x000fc400078e0223 */
[----:B------:R-:W-:Y:S02]  /*1160*/  IMAD R14, R31, 0x600, R10 ;  /* 0x000006001f0e7824 */ /* 0x000fe400078e020a */
[----:B------:R1:W3:Y:S01]  /*1170*/  @P0 LDG.E.EL R23, desc[UR4][R20.64] ;  /* 0x0000000414170981 */ /* 0x0002e2000c2e1900 */
[----:B--2---:R-:W-:Y:S01]  /*1180*/  CS2R R4, SRZ ;  /* 0x0000000000047805 */ /* 0x004fe2000001ff00 */
[----:B------:R-:W-:Y:S01]  /*1190*/  IMAD.HI R14, R14, 0x2aaaaaab, RZ ;  /* 0x2aaaaaab0e0e7827 */ /* 0x000fe200078e02ff */
[----:B0-----:R-:W-:-:S03]  /*11a0*/  PRMT R29, R7, 0x9910, RZ ;  /* 0x00009910071d7816 */ /* 0x001fc600000000ff */
[----:B------:R-:W-:Y:S01]  /*11b0*/  IMAD R7, R31, 0x600, R24 ;  /* 0x000006001f077824 */ /* 0x000fe200078e0218 */
[----:B------:R0:W2:Y:S01]  /*11c0*/  @P1 LDG.E.EL R4, desc[UR4][R26.64] ;  /* 0x000000041a041981 */ /* 0x0000a2000c2e1900 */
[----:B-1----:R-:W-:-:S04]  /*11d0*/  IMAD.WIDE R20, R33, 0x4, R18 ;  /* 0x0000000421147825 */ /* 0x002fc800078e0212 */
[----:B------:R-:W-:Y:S01]  /*11e0*/  IMAD.HI R28, R7, 0x2aaaaaab, RZ ;  /* 0x2aaaaaab071c7827 */ /* 0x000fe200078e02ff */
[----:B------:R1:W2:Y:S01]  /*11f0*/  @P1 LDG.E.EL R5, desc[UR4][R20.64] ;  /* 0x0000000414051981 */ /* 0x0002a2000c2e1900 */
[----:B0-----:R-:W-:Y:S02]  /*1200*/  SHF.R.U32.HI R27, RZ, 0x1f, R14 ;  /* 0x0000001fff1b7819 */ /* 0x001fe4000001160e */
[----:B------:R-:W-:Y:S02]  /*1210*/  IMAD R7, R29, 0x18, RZ ;  /* 0x000000181d077824 */ /* 0x000fe400078e02ff */
[----:B------:R-:W-:Y:S02]  /*1220*/  LEA.HI R26, R14, R27, RZ, 0x18 ;  /* 0x0000001b0e1a7211 */ /* 0x000fe400078fc0ff */
[----:B-1----:R-:W-:Y:S02]  /*1230*/  SHF.R.U32.HI R21, RZ, 0x1f, R28 ;  /* 0x0000001fff157819 */ /* 0x002fe4000001161c */
[----:B------:R-:W-:-:S02]  /*1240*/  PRMT R20, R26, 0x9910, RZ ;  /* 0x000099101a147816 */ /* 0x000fc400000000ff */
[----:B------:R-:W-:Y:S01]  /*1250*/  LEA.HI R14, R28, R21, RZ, 0x18 ;  /* 0x000000151c0e7211 */ /* 0x000fe200078fc0ff */
[----:B------:R-:W-:Y:S01]  /*1260*/  IMAD.MOV R21, RZ, RZ, -R7 ;  /* 0x000000ffff157224 */ /* 0x000fe200078e0a07 */
[----:B------:R-:W-:Y:S01]  /*1270*/  SHF.R.S32.HI R7, RZ, 0xf, R20 ;  /* 0x0000000fff077819 */ /* 0x000fe20000011414 */
[----:B------:R-:W0:Y:S03]  /*1280*/  LDC.64 R28, c[0x0][0x240] ;  /* 0x00009000ff1c7b82 */ /* 0x000e260000000a00 */
[----:B------:R-:W-:Y:S02]  /*1290*/  PRMT R20, R21, 0x7710, RZ ;  /* 0x0000771015147816 */ /* 0x000fe400000000ff */
[----:B------:R-:W-:-:S03]  /*12a0*/  LOP3.LUT R7, R7, 0xffff, RZ, 0xc0, !PT ;  /* 0x0000ffff07077812 */ /* 0x000fc600078ec0ff */
[----:B------:R-:W-:Y:S01]  /*12b0*/  IMAD.IADD R9, R9, 0x1, R20 ;  /* 0x0000000109097824 */ /* 0x000fe200078e0214 */
[----:B------:R-:W-:-:S04]  /*12c0*/  LEA.HI R7, R7, R26, RZ, 0x12 ;  /* 0x0000001a07077211 */ /* 0x000fc800078f90ff */
[----:B------:R-:W-:Y:S02]  /*12d0*/  PRMT R21, R9, 0x9910, RZ ;  /* 0x0000991009157816 */ /* 0x000fe400000000ff */
[----:B------:R-:W-:Y:S02]  /*12e0*/  LOP3.LUT R9, R7, 0x7c, RZ, 0xc0, !PT ;  /* 0x0000007c07097812 */ /* 0x000fe400078ec0ff */
[----:B------:R-:W-:Y:S01]  /*12f0*/  PRMT R20, R14, 0x9910, RZ ;  /* 0x000099100e147816 */ /* 0x000fe200000000ff */
[----:B------:R-:W-:Y:S02]  /*1300*/  IMAD.MOV.U32 R7, RZ, RZ, R21 ;  /* 0x000000ffff077224 */ /* 0x000fe400078e0015 */
[----:B------:R-:W-:Y:S01]  /*1310*/  IMAD.MOV R21, RZ, RZ, -R9 ;  /* 0x000000ffff157224 */ /* 0x000fe200078e0a09 */
[----:B------:R-:W-:-:S04]  /*1320*/  SHF.R.S32.HI R9, RZ, 0xf, R20 ;  /* 0x0000000fff097819 */ /* 0x000fc80000011414 */
[----:B------:R-:W-:-:S04]  /*1330*/  LOP3.LUT R9, R9, 0xffff, RZ, 0xc0, !PT ;  /* 0x0000ffff09097812 */ /* 0x000fc800078ec0ff */
[----:B------:R-:W-:-:S04]  /*1340*/  LEA.HI R9, R9, R14, RZ, 0x12 ;  /* 0x0000000e09097211 */ /* 0x000fc800078f90ff */
[----:B------:R-:W-:Y:S02]  /*1350*/  LOP3.LUT R9, R9, 0x7c, RZ, 0xc0, !PT ;  /* 0x0000007c09097812 */ /* 0x000fe400078ec0ff */
[----:B------:R-:W-:Y:S01]  /*1360*/  PRMT R21, R21, 0x7710, RZ ;  /* 0x0000771015157816 */ /* 0x000fe200000000ff */
[----:B------:R-:W-:-:S04]  /*1370*/  IMAD.HI R20, R10, 0x2aaaaaab, RZ ;  /* 0x2aaaaaab0a147827 */ /* 0x000fc800078e02ff */
[----:B------:R-:W-:Y:S02]  /*1380*/  IMAD.MOV R27, RZ, RZ, -R9 ;  /* 0x000000ffff1b7224 */ /* 0x000fe400078e0a09 */
[----:B------:R-:W-:Y:S01]  /*1390*/  IMAD.IADD R26, R26, 0x1, R21 ;  /* 0x000000011a1a7824 */ /* 0x000fe200078e0215 */
[----:B------:R-:W-:Y:S02]  /*13a0*/  SHF.R.U32.HI R21, RZ, 0x1f, R20 ;  /* 0x0000001fff157819 */ /* 0x000fe40000011614 */
[----:B------:R-:W-:Y:S02]  /*13b0*/  PRMT R27, R27, 0x7710, RZ ;  /* 0x000077101b1b7816 */ /* 0x000fe400000000ff */
[----:B------:R-:W-:Y:S02]  /*13c0*/  PRMT R26, R26, 0x9910, RZ ;  /* 0x000099101a1a7816 */ /* 0x000fe400000000ff */
[----:B------:R-:W-:Y:S01]  /*13d0*/  LEA.HI R21, R20, R21, RZ, 0x18 ;  /* 0x0000001514157211 */ /* 0x000fe200078fc0ff */
[----:B------:R-:W-:Y:S01]  /*13e0*/  IMAD.IADD R20, R14, 0x1, R27 ;  /* 0x000000010e147824 */ /* 0x000fe200078e021b */
[----:B------:R-:W-:Y:S01]  /*13f0*/  SHF.R.S32.HI R27, RZ, 0x1f, R10 ;  /* 0x0000001fff1b7819 */ /* 0x000fe2000001140a */
[----:B------:R-:W-:-:S02]  /*1400*/  IMAD R9, R26, 0x600, RZ ;  /* 0x000006001a097824 */ /* 0x000fc400078e02ff */
[----:B------:R-:W-:Y:S01]  /*1410*/  IMAD.WIDE R18, R7, 0x4, R18 ;  /* 0x0000000407127825 */ /* 0x000fe200078e0212 */
[----:B------:R-:W-:-:S03]  /*1420*/  LEA.HI R26, R27, R10, RZ, 0x6 ;  /* 0x0000000a1b1a7211 */ /* 0x000fc600078f30ff */
[----:B------:R-:W-:Y:S01]  /*1430*/  IMAD.MOV.U32 R7, RZ, RZ, RZ ;  /* 0x000000ffff077224 */ /* 0x000fe200078e00ff */
[----:B------:R-:W-:Y:S01]  /*1440*/  PRMT R9, R9, 0x9910, RZ ;  /* 0x0000991009097816 */ /* 0x000fe200000000ff */
[----:B------:R-:W-:Y:S01]  /*1450*/  IMAD R14, R21, -0x600, R10 ;  /* 0xfffffa00150e7824 */ /* 0x000fe200078e020a */
[----:B------:R-:W-:-:S03]  /*1460*/  SHF.R.U32.HI R26, RZ, 0x6, R26 ;  /* 0x00000006ff1a7819 */ /* 0x000fc6000001161a */
[----:B------:R1:W2:Y:S01]  /*1470*/  @P1 LDG.E.EL R7, desc[UR4][R18.64] ;  /* 0x0000000412071981 */ /* 0x0002a2000c2e1900 */
[----:B------:R-:W-:Y:S01]  /*1480*/  PRMT R10, R26, 0x9910, RZ ;  /* 0x000099101a0a7816 */ /* 0x000fe200000000ff */
[----:B------:R-:W-:-:S04]  /*1490*/  IMAD.HI R21, R24, 0x2aaaaaab, RZ ;  /* 0x2aaaaaab18157827 */ /* 0x000fc800078e02ff */
[----:B-1----:R-:W-:Y:S02]  /*14a0*/  IMAD.IADD R19, R9, 0x1, R14 ;  /* 0x0000000109137824 */ /* 0x002fe400078e020e */
[----:B------:R-:W-:Y:S02]  /*14b0*/  VIADD R9, R11, 0xffffa200 ;  /* 0xffffa2000b097836 */ /* 0x000fe40000000000 */
[----:B------:R-:W-:-:S03]  /*14c0*/  IMAD R10, R10, 0x2aab, RZ ;  /* 0x00002aab0a0a7824 */ /* 0x000fc600078e02ff */
[----:B------:R-:W-:Y:S02]  /*14d0*/  ISETP.GE.U32.AND P3, PT, R9, 0x180, PT ;  /* 0x000001800900780c */ /* 0x000fe40003f66070 */
[----:B------:R-:W-:Y:S02]  /*14e0*/  SHF.R.S32.HI R10, RZ, 0x10, R10 ;  /* 0x00000010ff0a7819 */ /* 0x000fe4000001140a */
[----:B------:R-:W-:Y:S02]  /*14f0*/  ISETP.LT.AND P3, PT, R6, 0x60500, !P3 ;  /* 0x000605000600780c */ /* 0x000fe40005f61270 */
[----:B------:R-:W-:Y:S02]  /*1500*/  SHF.R.U32.HI R14, RZ, 0x1f, R21 ;  /* 0x0000001fff0e7819 */ /* 0x000fe40000011615 */
[----:B------:R-:W-:Y:S02]  /*1510*/  LOP3.LUT R27, R10, 0xffff, RZ, 0xc0, !PT ;  /* 0x0000ffff0a1b7812 */ /* 0x000fe400078ec0ff */
[----:B------:R-:W-:Y:S01]  /*1520*/  LEA.HI R21, R21, R14, RZ, 0x18 ;  /* 0x0000000e15157211 */ /* 0x000fe200078fc0ff */
[----:B------:R-:W-:Y:S01]  /*1530*/  IMAD.MOV.U32 R14, RZ, RZ, RZ ;  /* 0x000000ffff0e7224 */ /* 0x000fe200078e00ff */
[----:B------:R-:W-:Y:S01]  /*1540*/  SHF.R.U32.HI R10, RZ, 0xf, R27 ;  /* 0x0000000fff0a7819 */ /* 0x000fe2000001161b */
[----:B0-----:R-:W-:-:S03]  /*1550*/  IMAD.WIDE R18, R19, 0x4, R28 ;  /* 0x0000000413127825 */ /* 0x001fc600078e021c */
[----:B------:R-:W-:Y:S02]  /*1560*/  LEA.HI R10, R27, R10, RZ, 0x1e ;  /* 0x0000000a1b0a7211 */ /* 0x000fe400078ff0ff */
[----:B------:R0:W2:Y:S02]  /*1570*/  @P3 LDG.E.EL R14, desc[UR4][R18.64] ;  /* 0x00000004120e3981 */ /* 0x0000a4000c2e1900 */
[----:B0-----:R-:W-:Y:S02]  /*1580*/  SHF.R.S32.HI R19, RZ, 0x1f, R24 ;  /* 0x0000001fff137819 */ /* 0x001fe40000011418 */
[----:B------:R-:W-:Y:S02]  /*1590*/  PRMT R18, R10, 0x9910, RZ ;  /* 0x000099100a127816 */ /* 0x000fe400000000ff */
[----:B------:R-:W-:-:S03]  /*15a0*/  LEA.HI R10, R19, R24, RZ, 0x6 ;  /* 0x00000018130a7211 */ /* 0x000fc600078f30ff */
[----:B------:R-:W-:Y:S01]  /*15b0*/  IMAD R18, R18, 0x18, RZ ;  /* 0x0000001812127824 */ /* 0x000fe200078e02ff */
[----:B------:R-:W-:Y:S01]  /*15c0*/  SHF.R.U32.HI R10, RZ, 0x6, R10 ;  /* 0x00000006ff0a7819 */ /* 0x000fe2000001160a */
[----:B------:R-:W-:Y:S02]  /*15d0*/  IMAD R24, R21, -0x600, R24 ;  /* 0xfffffa0015187824 */ /* 0x000fe400078e0218 */
[----:B------:R-:W-:Y:S01]  /*15e0*/  IMAD.MOV R21, RZ, RZ, -R18 ;  /* 0x000000ffff157224 */ /* 0x000fe200078e0a12 */
[----:B------:R-:W-:-:S05]  /*15f0*/  PRMT R18, R10, 0x9910, RZ ;  /* 0x000099100a127816 */ /* 0x000fca00000000ff */
[----:B------:R-:W-:Y:S01]  /*1600*/  IMAD R18, R18, 0x2aab, RZ ;  /* 0x00002aab12127824 */ /* 0x000fe200078e02ff */
[----:B------:R-:W-:-:S04]  /*1610*/  PRMT R19, R20, 0x9910, RZ ;  /* 0x0000991014137816 */ /* 0x000fc800000000ff */
[----:B------:R-:W-:-:S04]  /*1620*/  SHF.R.S32.HI R18, RZ, 0x10, R18 ;  /* 0x00000010ff127819 */ /* 0x000fc80000011412 */
[----:B------:R-:W-:Y:S01]  /*1630*/  LOP3.LUT R20, R18, 0xffff, RZ, 0xc0, !PT ;  /* 0x0000ffff12147812 */ /* 0x000fe200078ec0ff */
[----:B------:R-:W-:-:S03]  /*1640*/  IMAD R18, R19, 0x600, RZ ;  /* 0x0000060013127824 */ /* 0x000fc600078e02ff */
[----:B------:R-:W-:-:S04]  /*1650*/  SHF.R.U32.HI R19, RZ, 0xf, R20 ;  /* 0x0000000fff137819 */ /* 0x000fc80000011614 */
[----:B------:R-:W-:-:S04]  /*1660*/  LEA.HI R20, R20, R19, RZ, 0x1e ;  /* 0x0000001314147211 */ /* 0x000fc800078ff0ff */
[----:B------:R-:W-:Y:S02]  /*1670*/  PRMT R20, R20, 0x9910, RZ ;  /* 0x0000991014147816 */ /* 0x000fe400000000ff */
[----:B------:R-:W-:-:S03]  /*1680*/  PRMT R19, R18, 0x9910, RZ ;  /* 0x0000991012137816 */ /* 0x000fc600000000ff */
[----:B------:R-:W-:Y:S02]  /*1690*/  IMAD R20, R20, 0x18, RZ ;  /* 0x0000001814147824 */ /* 0x000fe400078e02ff */
[----:B------:R-:W-:Y:S02]  /*16a0*/  IMAD.IADD R27, R19, 0x1, R24 ;  /* 0x00000001131b7824 */ /* 0x000fe400078e0218 */
[----:B------:R-:W-:Y:S01]  /*16b0*/  IMAD.MOV R20, RZ, RZ, -R20 ;  /* 0x000000ffff147224 */ /* 0x000fe200078e0a14 */
[----:B------:R-:W0:Y:S01]  /*16c0*/  LDC.64 R18, c[0x0][0x248] ;  /* 0x00009200ff127b82 */ /* 0x000e220000000a00 */
[----:B------:R-:W-:-:S03]  /*16d0*/  IMAD.WIDE R28, R27, 0x4, R28 ;  /* 0x000000041b1c7825 */ /* 0x000fc600078e021c */
[----:B------:R-:W-:Y:S02]  /*16e0*/  PRMT R27, R20, 0x7710, RZ ;  /* 0x00007710141b7816 */ /* 0x000fe400000000ff */
[----:B------:R-:W-:-:S03]  /*16f0*/  PRMT R21, R21, 0x7710, RZ ;  /* 0x0000771015157816 */ /* 0x000fc600000000ff */
[----:B------:R-:W-:Y:S01]  /*1700*/  IMAD.IADD R10, R10, 0x1, R27 ;  /* 0x000000010a0a7824 */ /* 0x000fe200078e021b */
[----:B------:R-:W-:Y:S01]  /*1710*/  LEA R33, R11, 0xfffe8200, 0x2 ;  /* 0xfffe82000b217811 */ /* 0x000fe200078e10ff */
[----:B------:R-:W-:Y:S02]  /*1720*/  IMAD.MOV.U32 R24, RZ, RZ, RZ ;  /* 0x000000ffff187224 */ /* 0x000fe400078e00ff */
[----:B------:R-:W-:Y:S01]  /*1730*/  IMAD.IADD R21, R26, 0x1, R21 ;  /* 0x000000011a157824 */ /* 0x000fe200078e0215 */
[----:B------:R-:W-:Y:S01]  /*1740*/  PRMT R10, R10, 0x9910, RZ ;  /* 0x000099100a0a7816 */ /* 0x000fe200000000ff */
[----:B------:R-:W-:Y:S02]  /*1750*/  IMAD.IADD R26, R30, 0x1, R33 ;  /* 0x000000011e1a7824 */ /* 0x000fe400078e0221 */
[----:B------:R1:W2:Y:S01]  /*1760*/  @P3 LDG.E.EL R24, desc[UR4][R28.64] ;  /* 0x000000041c183981 */ /* 0x0002a2000c2e1900 */
[----:B------:R-:W-:Y:S01]  /*1770*/  PRMT R21, R21, 0x9910, RZ ;  /* 0x0000991015157816 */ /* 0x000fe200000000ff */
[----:B-1----:R-:W-:-:S02]  /*1780*/  IMAD.MOV.U32 R29, RZ, RZ, R10 ;  /* 0x000000ffff1d7224 */ /* 0x002fc400078e000a */
[----:B------:R-:W-:-:S04]  /*1790*/  IMAD R10, R31, 0x240, R26 ;  /* 0x000002401f0a7824 */ /* 0x000fc800078e021a */
[----:B------:R-:W-:-:S04]  /*17a0*/  IMAD.HI R28, R10, 0x38e38e39, RZ ;  /* 0x38e38e390a1c7827 */ /* 0x000fc800078e02ff */
[----:B0-----:R-:W-:-:S04]  /*17b0*/  IMAD.WIDE R20, R21, 0x4, R18 ;  /* 0x0000000415147825 */ /* 0x001fc800078e0212 */
[----:B------:R-:W-:Y:S01]  /*17c0*/  IMAD.WIDE R18, R29, 0x4, R18 ;  /* 0x000000041d127825 */ /* 0x000fe200078e0212 */
[----:B------:R-:W-:-:S03]  /*17d0*/  SHF.R.U32.HI R29, RZ, 0x1f, R28 ;  /* 0x0000001fff1d7819 */ /* 0x000fc6000001161c */
[----:B------:R-:W-:Y:S01]  /*17e0*/  IMAD.MOV.U32 R27, RZ, RZ, RZ ;  /* 0x000000ffff1b7224 */ /* 0x000fe200078e00ff */
[----:B------:R-:W-:-:S05]  /*17f0*/  LEA.HI R29, R28, R29, RZ, 0x19 ;  /* 0x0000001d1c1d7211 */ /* 0x000fca00078fc8ff */
[----:B------:R0:W2:Y:S01]  /*1800*/  @P3 LDG.E.EL R27, desc[UR4][R20.64] ;  /* 0x00000004141b3981 */ /* 0x0000a2000c2e1900 */
[----:B------:R-:W-:Y:S02]  /*1810*/  IMAD.MOV.U32 R10, RZ, RZ, RZ ;  /* 0x000000ffff0a7224 */ /* 0x000fe400078e00ff */
[----:B------:R-:W-:-:S04]  /*1820*/  IMAD.HI R28, R26, 0x38e38e39, RZ ;  /* 0x38e38e391a1c7827 */ /* 0x000fc800078e02ff */
[----:B------:R1:W2:Y:S01]  /*1830*/  @P3 LDG.E.EL R10, desc[UR4][R18.64] ;  /* 0x00000004120a3981 */ /* 0x0002a2000c2e1900 */
[----:B0-----:R-:W-:-:S04]  /*1840*/  PRMT R20, R29, 0x9910, RZ ;  /* 0x000099101d147816 */ /* 0x001fc800000000ff */
[----:B------:R-:W-:-:S04]  /*1850*/  SHF.R.S32.HI R20, RZ, 0xf, R20 ;  /* 0x0000000fff147819 */ /* 0x000fc80000011414 */
[----:B------:R-:W-:Y:S02]  /*1860*/  LOP3.LUT R20, R20, 0xffff, RZ, 0xc0, !PT ;  /* 0x0000ffff14147812 */ /* 0x000fe400078ec0ff */
[----:B-1----:R-:W-:Y:S02]  /*1870*/  SHF.R.U32.HI R19, RZ, 0x1f, R28 ;  /* 0x0000001fff137819 */ /* 0x002fe4000001161c */
[----:B------:R-:W-:Y:S01]  /*1880*/  LEA.HI R20, R20, R29, RZ, 0x12 ;  /* 0x0000001d14147211 */ /* 0x000fe200078f90ff */
[----:B------:R-:W-:Y:S01]  /*1890*/  IMAD.IADD R8, R8, 0x1, R33 ;  /* 0x0000000108087824 */ /* 0x000fe200078e0221 */
[-C--:B------:R-:W-:Y:S02]  /*18a0*/  LEA.HI.SX32 R21, R28, R19.reuse, 0x19 ;  /* 0x000000131c157211 */ /* 0x080fe400078fcaff */
[----:B------:R-:W-:Y:S02]  /*18b0*/  LOP3.LUT R20, R20, 0x3fc, RZ, 0xc0, !PT ;  /* 0x000003fc14147812 */ /* 0x000fe400078ec0ff */
[----:B------:R-:W-:Y:S01]  /*18c0*/  LEA.HI R28, R28, R19, RZ, 0x1d ;  /* 0x000000131c1c7211 */ /* 0x000fe200078fe8ff */
[----:B------:R-:W-:-:S02]  /*18d0*/  IMAD R19, R31, 0x240, R8 ;  /* 0x000002401f137824 */ /* 0x000fc400078e0208 */
[----:B------:R-:W-:Y:S02]  /*18e0*/  IMAD.MOV R20, RZ, RZ, -R20 ;  /* 0x000000ffff147224 */ /* 0x000fe400078e0a14 */
[----:B------:R-:W-:-:S03]  /*18f0*/  IMAD.HI R19, R19, 0x38e38e39, RZ ;  /* 0x38e38e3913137827 */ /* 0x000fc600078e02ff */
[----:B------:R-:W-:Y:S02]  /*1900*/  PRMT R18, R20, 0x7710, RZ ;  /* 0x0000771014127816 */ /* 0x000fe400000000ff */
[----:B------:R-:W-:-:S04]  /*1910*/  SHF.R.U32.HI R20, RZ, 0x1f, R19 ;  /* 0x0000001fff147819 */ /* 0x000fc80000011613 */
[----:B------:R-:W-:-:S04]  /*1920*/  LEA.HI R19, R19, R20, RZ, 0x19 ;  /* 0x0000001413137211 */ /* 0x000fc800078fc8ff */
[----:B------:R-:W-:-:S04]  /*1930*/  PRMT R20, R19, 0x9910, RZ ;  /* 0x0000991013147816 */ /* 0x000fc800000000ff */
[----:B------:R-:W-:-:S04]  /*1940*/  SHF.R.S32.HI R20, RZ, 0xf, R20 ;  /* 0x0000000fff147819 */ /* 0x000fc80000011414 */
[----:B------:R-:W-:-:S04]  /*1950*/  LOP3.LUT R20, R20, 0xffff, RZ, 0xc0, !PT ;  /* 0x0000ffff14147812 */ /* 0x000fc800078ec0ff */
[----:B------:R-:W-:-:S04]  /*1960*/  LEA.HI R20, R20, R19, RZ, 0x12 ;  /* 0x0000001314147211 */ /* 0x000fc800078f90ff */
[----:B------:R-:W-:Y:S01]  /*1970*/  LOP3.LUT R20, R20, 0x3fc, RZ, 0xc0, !PT ;  /* 0x000003fc14147812 */ /* 0x000fe200078ec0ff */
[----:B------:R-:W-:-:S04]  /*1980*/  IMAD.IADD R18, R29, 0x1, R18 ;  /* 0x000000011d127824 */ /* 0x000fc800078e0212 */
[----:B------:R-:W-:Y:S01]  /*1990*/  IMAD.MOV R20, RZ, RZ, -R20 ;  /* 0x000000ffff147224 */ /* 0x000fe200078e0a14 */
[----:B------:R-:W-:-:S04]  /*19a0*/  PRMT R18, R18, 0x9910, RZ ;  /* 0x0000991012127816 */ /* 0x000fc800000000ff */
[----:B------:R-:W-:Y:S01]  /*19b0*/  PRMT R20, R20, 0x7710, RZ ;  /* 0x0000771014147816 */ /* 0x000fe200000000ff */
[----:B------:R-:W-:-:S04]  /*19c0*/  IMAD R18, R18, 0x240, RZ ;  /* 0x0000024012127824 */ /* 0x000fc800078e02ff */
[----:B------:R-:W-:Y:S02]  /*19d0*/  IMAD.IADD R19, R19, 0x1, R20 ;  /* 0x0000000113137824 */ /* 0x000fe400078e0214 */
[----:B------:R-:W-:Y:S01]  /*19e0*/  IMAD R26, R21, -0x240, R26 ;  /* 0xfffffdc0151a7824 */ /* 0x000fe200078e021a */
[----:B------:R-:W-:Y:S01]  /*19f0*/  PRMT R21, R18, 0x9910, RZ ;  /* 0x0000991012157816 */ /* 0x000fe200000000ff */
[----:B------:R-:W-:Y:S01]  /*1a00*/  IMAD.HI R29, R8, 0x38e38e39, RZ ;  /* 0x38e38e39081d7827 */ /* 0x000fe200078e02ff */
[----:B------:R-:W-:-:S03]  /*1a10*/  PRMT R18, R19, 0x9910, RZ ;  /* 0x0000991013127816 */ /* 0x000fc600000000ff */
[----:B------:R-:W-:Y:S01]  /*1a20*/  IMAD.IADD R21, R21, 0x1, R26 ;  /* 0x0000000115157824 */ /* 0x000fe200078e021a */
[----:B------:R-:W-:Y:S01]  /*1a30*/  SHF.R.U32.HI R26, RZ, 0x1f, R29 ;  /* 0x0000001fff1a7819 */ /* 0x000fe2000001161d */
[----:B------:R-:W-:-:S03]  /*1a40*/  IMAD R18, R18, 0x240, RZ ;  /* 0x0000024012127824 */ /* 0x000fc600078e02ff */
[----:B------:R-:W-:Y:S02]  /*1a50*/  LEA.HI.SX32 R19, R29, R26, 0x19 ;  /* 0x0000001a1d137211 */ /* 0x000fe400078fcaff */
[----:B------:R-:W-:-:S03]  /*1a60*/  PRMT R18, R18, 0x9910, RZ ;  /* 0x0000991012127816 */ /* 0x000fc600000000ff */
[----:B------:R-:W-:Y:S02]  /*1a70*/  IMAD R19, R19, -0x240, R8 ;  /* 0xfffffdc013137824 */ /* 0x000fe400078e0208 */
[----:B------:R-:W-:-:S04]  /*1a80*/  IMAD.MOV.U32 R8, RZ, RZ, R18 ;  /* 0x000000ffff087224 */ /* 0x000fc800078e0012 */
[----:B------:R-:W-:Y:S02]  /*1a90*/  IMAD.IADD R33, R8, 0x1, R19 ;  /* 0x0000000108217824 */ /* 0x000fe400078e0213 */
[----:B------:R-:W0:Y:S01]  /*1aa0*/  LDC.64 R18, c[0x0][0x250] ;  /* 0x00009400ff127b82 */ /* 0x000e220000000a00 */
[----:B------:R-:W-:Y:S01]  /*1ab0*/  VIADD R8, R11, 0xffffa080 ;  /* 0xffffa0800b087836 */ /* 0x000fe20000000000 */
[----:B------:R-:W-:-:S04]  /*1ac0*/  LEA.HI R29, R29, R26, RZ, 0x1d ;  /* 0x0000001a1d1d7211 */ /* 0x000fc800078fe8ff */
[----:B------:R-:W-:Y:S02]  /*1ad0*/  ISETP.GE.U32.AND P4, PT, R8, 0x90, PT ;  /* 0x000000900800780c */ /* 0x000fe40003f86070 */
[----:B------:R-:W-:Y:S02]  /*1ae0*/  PRMT R32, R28, 0x9910, RZ ;  /* 0x000099101c207816 */ /* 0x000fe400000000ff */
[----:B------:R-:W-:Y:S02]  /*1af0*/  ISETP.LT.AND P5, PT, R6, 0x60500, !P4 ;  /* 0x000605000600780c */ /* 0x000fe400067a1270 */
[----:B------:R-:W-:Y:S01]  /*1b00*/  SHF.R.S32.HI R32, RZ, 0xf, R32 ;  /* 0x0000000fff207819 */ /* 0x000fe20000011420 */
[----:B------:R-:W-:Y:S02]  /*1b10*/  IMAD.MOV.U32 R8, RZ, RZ, RZ ;  /* 0x000000ffff087224 */ /* 0x000fe400078e00ff */
[----:B0-----:R-:W-:-:S04]  /*1b20*/  IMAD.WIDE R20, R21, 0x4, R18 ;  /* 0x0000000415147825 */ /* 0x001fc800078e0212 */
[----:B------:R-:W-:Y:S01]  /*1b30*/  IMAD.WIDE R18, R33, 0x4, R18 ;  /* 0x0000000421127825 */ /* 0x000fe200078e0212 */
[----:B------:R-:W-:-:S03]  /*1b40*/  PRMT R33, R29, 0x9910, RZ ;  /* 0x000099101d217816 */ /* 0x000fc600000000ff */
[----:B------:R0:W4:Y:S01]  /*1b50*/  @P5 LDG.E.EL R8, desc[UR4][R20.64] ;  /* 0x0000000414085981 */ /* 0x000122000c2e1900 */
[----:B------:R-:W-:Y:S02]  /*1b60*/  SHF.R.S32.HI R33, RZ, 0xf, R33 ;  /* 0x0000000fff217819 */ /* 0x000fe40000011421 */
[----:B------:R-:W-:Y:S02]  /*1b70*/  LOP3.LUT R35, R32, 0xffff, RZ, 0xc0, !PT ;  /* 0x0000ffff20237812 */ /* 0x000fe400078ec0ff */
[----:B------:R-:W-:Y:S01]  /*1b80*/  LOP3.LUT R32, R33, 0xffff, RZ, 0xc0, !PT ;  /* 0x0000ffff21207812 */ /* 0x000fe200078ec0ff */
[----:B------:R-:W-:Y:S01]  /*1b90*/  IMAD.MOV.U32 R26, RZ, RZ, RZ ;  /* 0x000000ffff1a7224 */ /* 0x000fe200078e00ff */
[----:B0-----:R-:W-:Y:S02]  /*1ba0*/  LEA.HI R20, R35, R28, RZ, 0x14 ;  /* 0x0000001c23147211 */ /* 0x001fe400078fa0ff */
[----:B------:R-:W-:Y:S02]  /*1bb0*/  LEA.HI R21, R32, R29, RZ, 0x14 ;  /* 0x0000001d20157211 */ /* 0x000fe400078fa0ff */
[----:B------:R-:W-:Y:S01]  /*1bc0*/  LOP3.LUT R20, R20, 0xfff0, RZ, 0xc0, !PT ;  /* 0x0000fff014147812 */ /* 0x000fe200078ec0ff */
[----:B------:R0:W4:Y:S01]  /*1bd0*/  @P5 LDG.E.EL R26, desc[UR4][R18.64] ;  /* 0x00000004121a5981 */ /* 0x000122000c2e1900 */
[----:B------:R-:W-:-:S03]  /*1be0*/  LOP3.LUT R21, R21, 0xfff0, RZ, 0xc0, !PT ;  /* 0x0000fff015157812 */ /* 0x000fc600078ec0ff */
[----:B0-----:R-:W-:Y:S02]  /*1bf0*/  IMAD.MOV R19, RZ, RZ, -R20 ;  /* 0x000000ffff137224 */ /* 0x001fe400078e0a14 */
[----:B------:R-:W-:Y:S02]  /*1c00*/  IMAD.MOV R18, RZ, RZ, -R21 ;  /* 0x000000ffff127224 */ /* 0x000fe400078e0a15 */
[----:B------:R-:W0:Y:S01]  /*1c10*/  LDC.64 R20, c[0x0][0x258] ;  /* 0x00009600ff147b82 */ /* 0x000e220000000a00 */
[----:B------:R-:W-:Y:S02]  /*1c20*/  PRMT R19, R19, 0x7710, RZ ;  /* 0x0000771013137816 */ /* 0x000fe400000000ff */
[----:B------:R-:W-:Y:S01]  /*1c30*/  PRMT R18, R18, 0x7710, RZ ;  /* 0x0000771012127816 */ /* 0x000fe200000000ff */
[----:B------:R-:W-:Y:S02]  /*1c40*/  VIADD R32, R11, 0xffff9ff0 ;  /* 0xffff9ff00b207836 */ /* 0x000fe40000000000 */
[----:B------:R-:W-:-:S02]  /*1c50*/  IMAD.IADD R28, R28, 0x1, R19 ;  /* 0x000000011c1c7824 */ /* 0x000fc400078e0213 */
[----:B------:R-:W-:Y:S02]  /*1c60*/  IMAD.IADD R29, R29, 0x1, R18 ;  /* 0x000000011d1d7824 */ /* 0x000fe400078e0212 */
[----:B------:R-:W-:Y:S01]  /*1c70*/  IMAD R30, R31, 0x100, R30 ;  /* 0x000001001f1e7824 */ /* 0x000fe200078e021e */
[----:B------:R-:W-:Y:S02]  /*1c80*/  PRMT R19, R28, 0x9910, RZ ;  /* 0x000099101c137816 */ /* 0x000fe400000000ff */
[----:B------:R-:W-:Y:S02]  /*1c90*/  PRMT R29, R29, 0x9910, RZ ;  /* 0x000099101d1d7816 */ /* 0x000fe400000000ff */
[----:B------:R-:W-:-:S04]  /*1ca0*/  SHF.R.S32.HI R31, RZ, 0x1f, R32 ;  /* 0x0000001fff1f7819 */ /* 0x000fc80000011420 */
[CC--:B------:R-:W-:Y:S02]  /*1cb0*/  LEA.HI R33, R31.reuse, R32.reuse, RZ, 0x6 ;  /* 0x000000201f217211 */ /* 0x0c0fe400078f30ff */
[----:B------:R-:W-:Y:S01]  /*1cc0*/  LEA.HI R31, R31, R32, RZ, 0x2 ;  /* 0x000000201f1f7211 */ /* 0x000fe200078f10ff */
[----:B0-----:R-:W-:-:S04]  /*1cd0*/  IMAD.WIDE R18, R19, 0x4, R20 ;  /* 0x0000000413127825 */ /* 0x001fc800078e0214 */
[----:B------:R-:W-:Y:S01]  /*1ce0*/  IMAD.WIDE R20, R29, 0x4, R20 ;  /* 0x000000041d147825 */ /* 0x000fe200078e0214 */
[----:B------:R-:W-:Y:S02]  /*1cf0*/  CS2R R28, SRZ ;  /* 0x00000000001c7805 */ /* 0x000fe4000001ff00 */
[----:B------:R-:W-:-:S04]  /*1d00*/  SHF.R.U32.HI R31, RZ, 0x2, R31 ;  /* 0x00000002ff1f7819 */ /* 0x000fc8000001161f */
[----:B------:R0:W4:Y:S01]  /*1d10*/  @P5 LDG.E.EL R28, desc[UR4][R18.64] ;  /* 0x00000004121c5981 */ /* 0x000122000c2e1900 */
[----:B------:R-:W-:-:S03]  /*1d20*/  LOP3.LUT R33, R33, 0x3fffffc0, RZ, 0xc0, !PT ;  /* 0x3fffffc021217812 */ /* 0x000fc600078ec0ff */
[----:B------:R1:W4:Y:S01]  /*1d30*/  @P5 LDG.E.EL R29, desc[UR4][R20.64] ;  /* 0x00000004141d5981 */ /* 0x000322000c2e1900 */
[----:B0-----:R-:W-:-:S04]  /*1d40*/  PRMT R18, R31, 0x9910, RZ ;  /* 0x000099101f127816 */ /* 0x001fc800000000ff */
[----:B------:R-:W-:-:S04]  /*1d50*/  SHF.R.S32.HI R18, RZ, 0xf, R18 ;  /* 0x0000000fff127819 */ /* 0x000fc80000011412 */
[----:B------:R-:W-:-:S04]  /*1d60*/  LOP3.LUT R18, R18, 0xffff, RZ, 0xc0, !PT ;  /* 0x0000ffff12127812 */ /* 0x000fc800078ec0ff */
[----:B------:R-:W-:-:S04]  /*1d70*/  LEA.HI R18, R18, R31, RZ, 0x14 ;  /* 0x0000001f12127211 */ /* 0x000fc800078fa0ff */
[----:B------:R-:W-:-:S05]  /*1d80*/  LOP3.LUT R18, R18, 0xfff0, RZ, 0xc0, !PT ;  /* 0x0000fff012127812 */ /* 0x000fca00078ec0ff */
[----:B------:R-:W-:-:S05]  /*1d90*/  IMAD.MOV R18, RZ, RZ, -R18 ;  /* 0x000000ffff127224 */ /* 0x000fca00078e0a12 */
[----:B------:R-:W-:-:S05]  /*1da0*/  PRMT R18, R18, 0x7710, RZ ;  /* 0x0000771012127816 */ /* 0x000fca00000000ff */
[----:B------:R-:W-:Y:S02]  /*1db0*/  IMAD.IADD R31, R31, 0x1, R18 ;  /* 0x000000011f1f7824 */ /* 0x000fe400078e0212 */
[----:B------:R-:W0:Y:S01]  /*1dc0*/  LDC.64 R18, c[0x0][0x268] ;  /* 0x00009a00ff127b82 */ /* 0x000e220000000a00 */
[----:B------:R-:W-:Y:S02]  /*1dd0*/  IMAD.IADD R33, R32, 0x1, -R33 ;  /* 0x0000000120217824 */ /* 0x000fe400078e0a21 */
[----:B------:R-:W-:Y:S02]  /*1de0*/  PRMT R31, R31, 0x9910, RZ ;  /* 0x000099101f1f7816 */ /* 0x000fe400000000ff */
[----:B-1----:R-:W-:Y:S01]  /*1df0*/  IMAD R21, R33, 0x4, R30 ;  /* 0x0000000421157824 */ /* 0x002fe200078e021e */
[----:B------:R-:W-:Y:S02]  /*1e00*/  ISETP.GT.AND P6, PT, R11, 0x600f, PT ;  /* 0x0000600f0b00780c */ /* 0x000fe40003fc4270 */
[----:B0-----:R-:W-:-:S02]  /*1e10*/  IMAD.WIDE R30, R31, 0x4, R18 ;  /* 0x000000041f1e7825 */ /* 0x001fc400078e0212 */
[----:B------:R-:W0:Y:S01]  /*1e20*/  LDC.64 R18, c[0x0][0x260] ;  /* 0x00009800ff127b82 */ /* 0x000e220000000a00 */
[----:B------:R-:W-:Y:S01]  /*1e30*/  ISETP.LT.AND P6, PT, R6, 0x60500, P6 ;  /* 0x000605000600780c */ /* 0x000fe200037c1270 */
[----:B------:R-:W-:Y:S02]  /*1e40*/  IMAD.MOV.U32 R34, RZ, RZ, RZ ;  /* 0x000000ffff227224 */ /* 0x000fe400078e00ff */
[----:B------:R-:W-:-:S10]  /*1e50*/  IMAD.MOV.U32 R33, RZ, RZ, RZ ;  /* 0x000000ffff217224 */ /* 0x000fd400078e00ff */
[----:B------:R-:W4:Y:S04]  /*1e60*/  @P6 LDG.E.EL R34, desc[UR4][R30.64] ;  /* 0x000000041e226981 */ /* 0x000f28000c2e1900 */
[----:B------:R-:W4:Y:S01]  /*1e70*/  @P6 LDG.E.EL R33, desc[UR4][R30.64] ;  /* 0x000000041e216981 */ /* 0x000f22000c2e1900 */
[----:B0-----:R-:W-:Y:S01]  /*1e80*/  IMAD.WIDE R18, R21, 0x4, R18 ;  /* 0x0000000415127825 */ /* 0x001fe200078e0212 */
[----:B------:R-:W-:-:S06]  /*1e90*/  CS2R R20, SRZ ;  /* 0x0000000000147805 */ /* 0x000fcc000001ff00 */
[----:B------:R0:W4:Y:S01]  /*1ea0*/  @P6 LDG.E.64 R20, desc[UR4][R18.64] ;  /* 0x0000000412146981 */ /* 0x000122000c1e1b00 */
[----:B-----5:R-:W-:Y:S02]  /*1eb0*/  SEL R2, R2, RZ, P0 ;  /* 0x000000ff02027207 */ /* 0x020fe40000000000 */
[----:B---3--:R-:W-:-:S05]  /*1ec0*/  SEL R15, R15, RZ, P0 ;  /* 0x000000ff0f0f7207 */ /* 0x008fca0000000000 */
[----:B------:R-:W-:Y:S01]  /*1ed0*/  FADD R15, R2, R15 ;  /* 0x0000000f020f7221 */ /* 0x000fe20000000000 */
[----:B0-----:R-:W-:Y:S02]  /*1ee0*/  SEL R18, R3, RZ, P1 ;  /* 0x000000ff03127207 */ /* 0x001fe40000800000 */
[----:B------:R-:W0:Y:S01]  /*1ef0*/  LDC.64 R2, c[0x0][0x270] ;  /* 0x00009c00ff027b82 */ /* 0x000e220000000a00 */
[----:B------:R-:W-:Y:S02]  /*1f00*/  SEL R30, R23, RZ, P0 ;  /* 0x000000ff171e7207 */ /* 0x000fe40000000000 */
[----:B------:R-:W-:Y:S02]  /*1f10*/  SEL R25, R25, RZ, P0 ;  /* 0x000000ff19197207 */ /* 0x000fe40000000000 */
[----:B------:R-:W-:Y:S02]  /*1f20*/  ISETP.GE.AND P0, PT, R6, 0x60500, PT ;  /* 0x000605000600780c */ /* 0x000fe40003f06270 */
[----:B--2---:R-:W-:-:S02]  /*1f30*/  SEL R5, R5, RZ, P1 ;  /* 0x000000ff05057207 */ /* 0x004fc40000800000 */
[----:B------:R-:W-:Y:S02]  /*1f40*/  SEL R7, R7, RZ, P1 ;  /* 0x000000ff07077207 */ /* 0x000fe40000800000 */
[----:B------:R-:W-:Y:S02]  /*1f50*/  SEL R4, R4, RZ, P1 ;  /* 0x000000ff04047207 */ /* 0x000fe40000800000 */
[----:B------:R-:W-:Y:S02]  /*1f60*/  SEL R27, R27, RZ, P3 ;  /* 0x000000ff1b1b7207 */ /* 0x000fe40001800000 */
[----:B------:R-:W-:Y:S02]  /*1f70*/  SEL R10, R10, RZ, P3 ;  /* 0x000000ff0a0a7207 */ /* 0x000fe40001800000 */
[----:B------:R-:W-:Y:S02]  /*1f80*/  SEL R14, R14, RZ, P3 ;  /* 0x000000ff0e0e7207 */ /* 0x000fe40001800000 */
[----:B------:R-:W-:-:S02]  /*1f90*/  SEL R19, R24, RZ, P3 ;  /* 0x000000ff18137207 */ /* 0x000fc40001800000 */
[----:B------:R-:W-:Y:S01]  /*1fa0*/  ISETP.GE.AND P1, PT, R11, 0x4000, PT ;  /* 0x000040000b00780c */ /* 0x000fe20003f26270 */
[----:B------:R-:W-:Y:S01]  /*1fb0*/  FADD R27, R14, R27 ;  /* 0x0000001b0e1b7221 */ /* 0x000fe20000000000 */
[----:B------:R-:W-:Y:S01]  /*1fc0*/  ISETP.GE.U32.AND P3, PT, R9, 0x180, PT ;  /* 0x000001800900780c */ /* 0x000fe20003f66070 */
[----:B------:R-:W-:Y:S01]  /*1fd0*/  FADD R19, R19, R10 ;  /* 0x0000000a13137221 */ /* 0x000fe20000000000 */
[----:B------:R-:W-:Y:S01]  /*1fe0*/  FADD R18, R18, R5 ;  /* 0x0000000512127221 */ /* 0x000fe20000000000 */
[----:B------:R-:W-:Y:S01]  /*1ff0*/  SEL R22, R22, RZ, P2 ;  /* 0x000000ff16167207 */ /* 0x000fe20001000000 */
[----:B------:R-:W-:Y:S01]  /*2000*/  FADD R25, R25, R30 ;  /* 0x0000001e19197221 */ /* 0x000fe20000000000 */
[----:B----4-:R-:W-:Y:S01]  /*2010*/  SEL R5, R12, RZ, P2 ;  /* 0x000000ff0c057207 */ /* 0x010fe20001000000 */
[----:B------:R-:W-:Y:S01]  /*2020*/  FADD R4, R4, R7 ;  /* 0x0000000704047221 */ /* 0x000fe20000000000 */
[----:B------:R-:W-:Y:S02]  /*2030*/  SEL R13, R13, RZ, P2 ;  /* 0x000000ff0d0d7207 */ /* 0x000fe40001000000 */
[----:B------:R-:W-:Y:S01]  /*2040*/  SEL R16, R16, RZ, P2 ;  /* 0x000000ff10107207 */ /* 0x000fe20001000000 */
[----:B0-----:R-:W-:-:S04]  /*2050*/  IMAD.WIDE R2, R6, 0x4, R2 ;  /* 0x0000000406027825 */ /* 0x001fc800078e0202 */
[----:B------:R-:W-:Y:S01]  /*2060*/  FADD R9, R13, R16 ;  /* 0x000000100d097221 */ /* 0x000fe20000000000 */
[----:B------:R-:W-:Y:S02]  /*2070*/  SEL R23, R8, RZ, P5 ;  /* 0x000000ff08177207 */ /* 0x000fe40002800000 */
[----:B------:R-:W-:Y:S01]  /*2080*/  SEL R26, R26, RZ, P5 ;  /* 0x000000ff1a1a7207 */ /* 0x000fe20002800000 */
[----:B------:R-:W-:Y:S01]  /*2090*/  FADD R8, R22, R5 ;  /* 0x0000000516087221 */ /* 0x000fe20000000000 */
[----:B------:R-:W-:Y:S02]  /*20a0*/  SEL R28, R28, RZ, P5 ;  /* 0x000000ff1c1c7207 */ /* 0x000fe40002800000 */
[----:B------:R-:W-:Y:S02]  /*20b0*/  SEL R29, R29, RZ, P5 ;  /* 0x000000ff1d1d7207 */ /* 0x000fe40002800000 */
[----:B------:R-:W-:Y:S01]  /*20c0*/  ISETP.GE.U32.AND P5, PT, R17, 0x600, PT ;  /* 0x000006001100780c */ /* 0x000fe20003fa6070 */
[----:B------:R-:W-:-:S02]  /*20d0*/  FADD R28, R23, R28 ;  /* 0x0000001c171c7221 */ /* 0x000fc40000000000 */
[----:B------:R-:W-:Y:S01]  /*20e0*/  FADD R26, R26, R29 ;  /* 0x0000001d1a1a7221 */ /* 0x000fe20000000000 */
[----:B------:R-:W-:Y:S02]  /*20f0*/  SEL R33, R33, RZ, P6 ;  /* 0x000000ff21217207 */ /* 0x000fe40003000000 */
[----:B------:R-:W-:Y:S02]  /*2100*/  SEL R32, R21, RZ, P6 ;  /* 0x000000ff15207207 */ /* 0x000fe40003000000 */
[----:B------:R-:W-:Y:S02]  /*2110*/  SEL R20, R20, RZ, P6 ;  /* 0x000000ff14147207 */ /* 0x000fe40003000000 */
[----:B------:R-:W-:Y:S01]  /*2120*/  SEL R21, R34, RZ, P6 ;  /* 0x000000ff22157207 */ /* 0x000fe20003000000 */
[----:B------:R-:W-:Y:S01]  /*2130*/  FADD R32, R32, R33 ;  /* 0x0000002120207221 */ /* 0x000fe20000000000 */
[----:B------:R-:W-:-:S03]  /*2140*/  ISETP.GT.AND P6, PT, R11, 0x600f, PT ;  /* 0x0000600f0b00780c */ /* 0x000fc60003fc4270 */
[----:B------:R-:W-:Y:S01]  /*2150*/  FADD R20, R20, R21 ;  /* 0x0000001514147221 */ /* 0x000fe20000000000 */
[----:B------:R-:W-:-:S04]  /*2160*/  @P4 FSEL R26, R32, RZ, P6 ;  /* 0x000000ff201a4208 */ /* 0x000fc80003000000 */
[----:B------:R-:W-:Y:S02]  /*2170*/  @P4 FSEL R28, R20, RZ, P6 ;  /* 0x000000ff141c4208 */ /* 0x000fe40003000000 */
[----:B------:R-:W-:Y:S02]  /*2180*/  ISETP.GE.U32.AND P6, PT, R0, 0x1800, PT ;  /* 0x000018000000780c */ /* 0x000fe40003fc6070 */
[----:B------:R-:W-:Y:S02]  /*2190*/  @P5 FSEL R18, R27, R28, !P3 ;  /* 0x0000001c1b125208 */ /* 0x000fe40005800000 */
[----:B------:R-:W-:Y:S02]  /*21a0*/  @P5 FSEL R4, R19, R26, !P3 ;  /* 0x0000001a13045208 */ /* 0x000fe40005800000 */
[----:B------:R-:W-:Y:S02]  /*21b0*/  @P1 FSEL R8, R15, R18, !P6 ;  /* 0x000000120f081208 */ /* 0x000fe40007000000 */
[----:B------:R-:W-:Y:S01]  /*21c0*/  @P1 FSEL R9, R25, R4, !P6 ;  /* 0x0000000419091208 */ /* 0x000fe20007000000 */
[----:B------:R-:W-:Y:S06]  /*21d0*/  @P0 EXIT ;  /* 0x000000000000094d */ /* 0x000fec0003800000 */
[----:B------:R-:W-:Y:S01]  /*21e0*/  STG.E.64 desc[UR4][R2.64], R8 ;  /* 0x0000000802007986 */ /* 0x000fe2000c101b04 */
[----:B------:R-:W-:Y:S05]  /*21f0*/  EXIT ;  /* 0x000000000000794d */ /* 0x000fea0003800000 */
.L_x_0:
[----:B------:R-:W-:-:S00]  /*2200*/  BRA `(.L_x_0) ;  /* 0xfffffffc00fc7947 */ /* 0x000fc0000383ffff */
[----:B------:R-:W-:-:S00]  /*2210*/  NOP ;  /* 0x0000000000007918 */ /* 0x000fc00000000000 */
        /* <DEDUP_REMOVED lines=14> */
.L_x_1:


//--------------------- .nv.constant0.triton_poi_fused_cat_19 --------------------------
	.section	.nv.constant0.triton_poi_fused_cat_19,"a",@progbits
	.sectionflags	@""
	.align	4
.nv.constant0.triton_poi_fused_cat_19:
	.zero		636
